//
// Generated by NVIDIA NVVM Compiler
//
// Compiler Build ID: CL-36424714
// Cuda compilation tools, release 13.0, V13.0.88
// Based on NVVM 20.0.0
//

.version 9.0
.target sm_100
.address_size 64

	// .globl	_Z15JacobiIterationiPfS_S_S_
.extern .func  (.param .b32 func_retval0) vprintf
(
	.param .b64 vprintf_param_0,
	.param .b64 vprintf_param_1
)
;
.global .align 1 .b8 $str[23] = {116, 104, 114, 101, 97, 100, 32, 105, 100, 58, 32, 37, 100, 44, 32, 120, 32, 58, 32, 37, 102, 10};
.global .align 1 .b8 $str$1[16] = {115, 105, 103, 109, 97, 95, 118, 97, 108, 117, 101, 32, 37, 102, 10};
.global .align 1 .b8 $str$2[27] = {116, 104, 114, 101, 97, 100, 32, 105, 100, 58, 32, 37, 100, 44, 32, 120, 95, 114, 101, 115, 32, 58, 32, 37, 102, 10};

.visible .entry _Z15JacobiIterationiPfS_S_S_(
	.param .u32 _Z15JacobiIterationiPfS_S_S__param_0,
	.param .u64 .ptr .align 1 _Z15JacobiIterationiPfS_S_S__param_1,
	.param .u64 .ptr .align 1 _Z15JacobiIterationiPfS_S_S__param_2,
	.param .u64 .ptr .align 1 _Z15JacobiIterationiPfS_S_S__param_3,
	.param .u64 .ptr .align 1 _Z15JacobiIterationiPfS_S_S__param_4
)
{
	.local .align 16 .b8 	__local_depot0[16];
	.reg .b64 	%SP;
	.reg .b64 	%SPL;
	.reg .pred 	%p<27>;
	.reg .b32 	%r<130>;
	.reg .b32 	%f<104>;
	.reg .b64 	%rd<120>;
	.reg .b64 	%fd<20>;

	mov.u64 	%SPL, __local_depot0;
	cvta.local.u64 	%SP, %SPL;
	ld.param.u32 	%r53, [_Z15JacobiIterationiPfS_S_S__param_0];
	ld.param.u64 	%rd11, [_Z15JacobiIterationiPfS_S_S__param_1];
	ld.param.u64 	%rd12, [_Z15JacobiIterationiPfS_S_S__param_2];
	ld.param.u64 	%rd13, [_Z15JacobiIterationiPfS_S_S__param_3];
	ld.param.u64 	%rd14, [_Z15JacobiIterationiPfS_S_S__param_4];
	cvta.to.global.u64 	%rd1, %rd14;
	cvta.to.global.u64 	%rd2, %rd11;
	cvta.to.global.u64 	%rd3, %rd12;
	cvta.to.global.u64 	%rd4, %rd13;
	add.u64 	%rd15, %SP, 0;
	add.u64 	%rd5, %SPL, 0;
	mov.u32 	%r54, %ctaid.x;
	mov.u32 	%r1, %ntid.x;
	mov.u32 	%r55, %tid.x;
	mad.lo.s32 	%r115, %r54, %r1, %r55;
	setp.ge.s32 	%p1, %r115, %r53;
	@%p1 bra 	$L__BB0_45;
	setp.gt.s32 	%p2, %r53, 0;
	mov.u32 	%r56, %nctaid.x;
	mul.lo.s32 	%r3, %r1, %r56;
	@%p2 bra 	$L__BB0_2;
	bra.uni 	$L__BB0_44;
$L__BB0_2:
	add.s32 	%r4, %r53, -1;
	and.b32  	%r5, %r53, 7;
	and.b32  	%r6, %r53, 3;
	and.b32  	%r7, %r53, 2147483640;
	and.b32  	%r8, %r53, 1;
	shl.b32 	%r9, %r53, 3;
	shl.b32 	%r10, %r53, 2;
	mul.lo.s32 	%r11, %r53, 3;
	mov.u64 	%rd29, $str;
	mov.u64 	%rd116, $str$2;
	mov.u64 	%rd108, $str$1;
	add.s64 	%rd6, %rd4, 16;
$L__BB0_3:
	setp.lt.u32 	%p4, %r4, 7;
	mul.wide.s32 	%rd27, %r115, 4;
	add.s64 	%rd28, %rd4, %rd27;
	ld.global.f32 	%f44, [%rd28];
	cvt.f64.f32 	%fd3, %f44;
	st.local.u32 	[%rd5], %r115;
	st.local.f64 	[%rd5+8], %fd3;
	cvta.global.u64 	%rd30, %rd29;
	{ // callseq 2, 0
	.param .b64 param0;
	st.param.b64 	[param0], %rd30;
	.param .b64 param1;
	st.param.b64 	[param1], %rd15;
	.param .b32 retval0;
	call.uni (retval0), 
	vprintf, 
	(
	param0, 
	param1
	);
	ld.param.b32 	%r63, [retval0];
	} // callseq 2
	mov.f32 	%f83, 0f00000000;
	mov.b32 	%r127, 0;
	@%p4 bra 	$L__BB0_22;
	mad.lo.s32 	%r124, %r53, 7, %r115;
	mad.lo.s32 	%r123, %r53, 6, %r115;
	mad.lo.s32 	%r122, %r53, 5, %r115;
	add.s32 	%r121, %r10, %r115;
	add.s32 	%r120, %r11, %r115;
	shl.b32 	%r66, %r53, 1;
	add.s32 	%r119, %r66, %r115;
	add.s32 	%r118, %r53, %r115;
	neg.s32 	%r117, %r115;
	mov.f32 	%f83, 0f00000000;
	mov.b32 	%r125, 0;
	mov.u64 	%rd119, %rd6;
	mov.u32 	%r116, %r115;
$L__BB0_5:
	.pragma "nounroll";
	setp.eq.s32 	%p5, %r117, 0;
	@%p5 bra 	$L__BB0_7;
	mul.wide.s32 	%rd32, %r116, 4;
	add.s64 	%rd33, %rd2, %rd32;
	ld.global.f32 	%f46, [%rd33];
	ld.global.f32 	%f47, [%rd119+-16];
	fma.rn.f32 	%f83, %f46, %f47, %f83;
	cvt.f64.f32 	%fd4, %f83;
	st.local.f64 	[%rd5], %fd4;
	mov.u64 	%rd34, $str$1;
	cvta.global.u64 	%rd35, %rd34;
	add.u64 	%rd36, %SP, 0;
	{ // callseq 3, 0
	.param .b64 param0;
	st.param.b64 	[param0], %rd35;
	.param .b64 param1;
	st.param.b64 	[param1], %rd36;
	.param .b32 retval0;
	call.uni (retval0), 
	vprintf, 
	(
	param0, 
	param1
	);
	ld.param.b32 	%r67, [retval0];
	} // callseq 3
$L__BB0_7:
	add.s32 	%r69, %r125, 1;
	setp.eq.s32 	%p6, %r69, %r115;
	@%p6 bra 	$L__BB0_9;
	mul.wide.s32 	%rd37, %r118, 4;
	add.s64 	%rd38, %rd2, %rd37;
	ld.global.f32 	%f48, [%rd38];
	ld.global.f32 	%f49, [%rd119+-12];
	fma.rn.f32 	%f83, %f48, %f49, %f83;
	cvt.f64.f32 	%fd5, %f83;
	st.local.f64 	[%rd5], %fd5;
	mov.u64 	%rd39, $str$1;
	cvta.global.u64 	%rd40, %rd39;
	add.u64 	%rd41, %SP, 0;
	{ // callseq 4, 0
	.param .b64 param0;
	st.param.b64 	[param0], %rd40;
	.param .b64 param1;
	st.param.b64 	[param1], %rd41;
	.param .b32 retval0;
	call.uni (retval0), 
	vprintf, 
	(
	param0, 
	param1
	);
	ld.param.b32 	%r70, [retval0];
	} // callseq 4
$L__BB0_9:
	add.s32 	%r72, %r125, 2;
	setp.eq.s32 	%p7, %r72, %r115;
	@%p7 bra 	$L__BB0_11;
	mul.wide.s32 	%rd42, %r119, 4;
	add.s64 	%rd43, %rd2, %rd42;
	ld.global.f32 	%f50, [%rd43];
	ld.global.f32 	%f51, [%rd119+-8];
	fma.rn.f32 	%f83, %f50, %f51, %f83;
	cvt.f64.f32 	%fd6, %f83;
	st.local.f64 	[%rd5], %fd6;
	mov.u64 	%rd44, $str$1;
	cvta.global.u64 	%rd45, %rd44;
	add.u64 	%rd46, %SP, 0;
	{ // callseq 5, 0
	.param .b64 param0;
	st.param.b64 	[param0], %rd45;
	.param .b64 param1;
	st.param.b64 	[param1], %rd46;
	.param .b32 retval0;
	call.uni (retval0), 
	vprintf, 
	(
	param0, 
	param1
	);
	ld.param.b32 	%r73, [retval0];
	} // callseq 5
$L__BB0_11:
	add.s32 	%r75, %r125, 3;
	setp.eq.s32 	%p8, %r75, %r115;
	@%p8 bra 	$L__BB0_13;
	mul.wide.s32 	%rd47, %r120, 4;
	add.s64 	%rd48, %rd2, %rd47;
	ld.global.f32 	%f52, [%rd48];
	ld.global.f32 	%f53, [%rd119+-4];
	fma.rn.f32 	%f83, %f52, %f53, %f83;
	cvt.f64.f32 	%fd7, %f83;
	st.local.f64 	[%rd5], %fd7;
	mov.u64 	%rd49, $str$1;
	cvta.global.u64 	%rd50, %rd49;
	add.u64 	%rd51, %SP, 0;
	{ // callseq 6, 0
	.param .b64 param0;
	st.param.b64 	[param0], %rd50;
	.param .b64 param1;
	st.param.b64 	[param1], %rd51;
	.param .b32 retval0;
	call.uni (retval0), 
	vprintf, 
	(
	param0, 
	param1
	);
	ld.param.b32 	%r76, [retval0];
	} // callseq 6
$L__BB0_13:
	add.s32 	%r78, %r125, 4;
	setp.eq.s32 	%p9, %r78, %r115;
	@%p9 bra 	$L__BB0_15;
	mul.wide.s32 	%rd52, %r121, 4;
	add.s64 	%rd53, %rd2, %rd52;
	ld.global.f32 	%f54, [%rd53];
	ld.global.f32 	%f55, [%rd119];
	fma.rn.f32 	%f83, %f54, %f55, %f83;
	cvt.f64.f32 	%fd8, %f83;
	st.local.f64 	[%rd5], %fd8;
	mov.u64 	%rd54, $str$1;
	cvta.global.u64 	%rd55, %rd54;
	add.u64 	%rd56, %SP, 0;
	{ // callseq 7, 0
	.param .b64 param0;
	st.param.b64 	[param0], %rd55;
	.param .b64 param1;
	st.param.b64 	[param1], %rd56;
	.param .b32 retval0;
	call.uni (retval0), 
	vprintf, 
	(
	param0, 
	param1
	);
	ld.param.b32 	%r79, [retval0];
	} // callseq 7
$L__BB0_15:
	add.s32 	%r81, %r125, 5;
	setp.eq.s32 	%p10, %r81, %r115;
	@%p10 bra 	$L__BB0_17;
	mul.wide.s32 	%rd57, %r122, 4;
	add.s64 	%rd58, %rd2, %rd57;
	ld.global.f32 	%f56, [%rd58];
	ld.global.f32 	%f57, [%rd119+4];
	fma.rn.f32 	%f83, %f56, %f57, %f83;
	cvt.f64.f32 	%fd9, %f83;
	st.local.f64 	[%rd5], %fd9;
	mov.u64 	%rd59, $str$1;
	cvta.global.u64 	%rd60, %rd59;
	add.u64 	%rd61, %SP, 0;
	{ // callseq 8, 0
	.param .b64 param0;
	st.param.b64 	[param0], %rd60;
	.param .b64 param1;
	st.param.b64 	[param1], %rd61;
	.param .b32 retval0;
	call.uni (retval0), 
	vprintf, 
	(
	param0, 
	param1
	);
	ld.param.b32 	%r82, [retval0];
	} // callseq 8
$L__BB0_17:
	add.s32 	%r84, %r125, 6;
	setp.eq.s32 	%p11, %r84, %r115;
	@%p11 bra 	$L__BB0_19;
	mul.wide.s32 	%rd62, %r123, 4;
	add.s64 	%rd63, %rd2, %rd62;
	ld.global.f32 	%f58, [%rd63];
	ld.global.f32 	%f59, [%rd119+8];
	fma.rn.f32 	%f83, %f58, %f59, %f83;
	cvt.f64.f32 	%fd10, %f83;
	st.local.f64 	[%rd5], %fd10;
	mov.u64 	%rd64, $str$1;
	cvta.global.u64 	%rd65, %rd64;
	add.u64 	%rd66, %SP, 0;
	{ // callseq 9, 0
	.param .b64 param0;
	st.param.b64 	[param0], %rd65;
	.param .b64 param1;
	st.param.b64 	[param1], %rd66;
	.param .b32 retval0;
	call.uni (retval0), 
	vprintf, 
	(
	param0, 
	param1
	);
	ld.param.b32 	%r85, [retval0];
	} // callseq 9
$L__BB0_19:
	add.s32 	%r87, %r125, 7;
	setp.eq.s32 	%p12, %r87, %r115;
	@%p12 bra 	$L__BB0_21;
	mul.wide.s32 	%rd67, %r124, 4;
	add.s64 	%rd68, %rd2, %rd67;
	ld.global.f32 	%f60, [%rd68];
	ld.global.f32 	%f61, [%rd119+12];
	fma.rn.f32 	%f83, %f60, %f61, %f83;
	cvt.f64.f32 	%fd11, %f83;
	st.local.f64 	[%rd5], %fd11;
	mov.u64 	%rd69, $str$1;
	cvta.global.u64 	%rd70, %rd69;
	add.u64 	%rd71, %SP, 0;
	{ // callseq 10, 0
	.param .b64 param0;
	st.param.b64 	[param0], %rd70;
	.param .b64 param1;
	st.param.b64 	[param1], %rd71;
	.param .b32 retval0;
	call.uni (retval0), 
	vprintf, 
	(
	param0, 
	param1
	);
	ld.param.b32 	%r88, [retval0];
	} // callseq 10
$L__BB0_21:
	add.s32 	%r125, %r125, 8;
	add.s32 	%r124, %r124, %r9;
	add.s32 	%r123, %r123, %r9;
	add.s32 	%r122, %r122, %r9;
	add.s32 	%r121, %r121, %r9;
	add.s32 	%r120, %r120, %r9;
	add.s32 	%r119, %r119, %r9;
	add.s32 	%r118, %r118, %r9;
	add.s32 	%r117, %r117, 8;
	add.s32 	%r116, %r116, %r9;
	add.s64 	%rd119, %rd119, 32;
	setp.ne.s32 	%p13, %r125, %r7;
	mov.u32 	%r127, %r7;
	@%p13 bra 	$L__BB0_5;
$L__BB0_22:
	setp.eq.s32 	%p14, %r5, 0;
	@%p14 bra 	$L__BB0_43;
	add.s32 	%r90, %r5, -1;
	setp.lt.u32 	%p15, %r90, 3;
	@%p15 bra 	$L__BB0_33;
	setp.eq.s32 	%p16, %r127, %r115;
	mul.wide.u32 	%rd72, %r127, 4;
	add.s64 	%rd9, %rd4, %rd72;
	@%p16 bra 	$L__BB0_26;
	mad.lo.s32 	%r91, %r127, %r53, %r115;
	mul.wide.s32 	%rd73, %r91, 4;
	add.s64 	%rd74, %rd2, %rd73;
	ld.global.f32 	%f63, [%rd74];
	ld.global.f32 	%f64, [%rd9];
	fma.rn.f32 	%f83, %f63, %f64, %f83;
	cvt.f64.f32 	%fd12, %f83;
	st.local.f64 	[%rd5], %fd12;
	cvta.global.u64 	%rd76, %rd108;
	{ // callseq 11, 0
	.param .b64 param0;
	st.param.b64 	[param0], %rd76;
	.param .b64 param1;
	st.param.b64 	[param1], %rd15;
	.param .b32 retval0;
	call.uni (retval0), 
	vprintf, 
	(
	param0, 
	param1
	);
	ld.param.b32 	%r92, [retval0];
	} // callseq 11
$L__BB0_26:
	add.s32 	%r42, %r127, 1;
	setp.eq.s32 	%p17, %r42, %r115;
	@%p17 bra 	$L__BB0_28;
	mad.lo.s32 	%r94, %r42, %r53, %r115;
	mul.wide.s32 	%rd78, %r94, 4;
	add.s64 	%rd79, %rd2, %rd78;
	ld.global.f32 	%f65, [%rd79];
	ld.global.f32 	%f66, [%rd9+4];
	fma.rn.f32 	%f83, %f65, %f66, %f83;
	cvt.f64.f32 	%fd13, %f83;
	st.local.f64 	[%rd5], %fd13;
	cvta.global.u64 	%rd81, %rd108;
	{ // callseq 12, 0
	.param .b64 param0;
	st.param.b64 	[param0], %rd81;
	.param .b64 param1;
	st.param.b64 	[param1], %rd15;
	.param .b32 retval0;
	call.uni (retval0), 
	vprintf, 
	(
	param0, 
	param1
	);
	ld.param.b32 	%r95, [retval0];
	} // callseq 12
$L__BB0_28:
	add.s32 	%r43, %r127, 2;
	setp.eq.s32 	%p18, %r43, %r115;
	@%p18 bra 	$L__BB0_30;
	mad.lo.s32 	%r97, %r43, %r53, %r115;
	mul.wide.s32 	%rd83, %r97, 4;
	add.s64 	%rd84, %rd2, %rd83;
	ld.global.f32 	%f67, [%rd84];
	ld.global.f32 	%f68, [%rd9+8];
	fma.rn.f32 	%f83, %f67, %f68, %f83;
	cvt.f64.f32 	%fd14, %f83;
	st.local.f64 	[%rd5], %fd14;
	cvta.global.u64 	%rd86, %rd108;
	{ // callseq 13, 0
	.param .b64 param0;
	st.param.b64 	[param0], %rd86;
	.param .b64 param1;
	st.param.b64 	[param1], %rd15;
	.param .b32 retval0;
	call.uni (retval0), 
	vprintf, 
	(
	param0, 
	param1
	);
	ld.param.b32 	%r98, [retval0];
	} // callseq 13
$L__BB0_30:
	add.s32 	%r44, %r127, 3;
	setp.eq.s32 	%p19, %r44, %r115;
	@%p19 bra 	$L__BB0_32;
	mad.lo.s32 	%r100, %r44, %r53, %r115;
	mul.wide.s32 	%rd88, %r100, 4;
	add.s64 	%rd89, %rd2, %rd88;
	ld.global.f32 	%f69, [%rd89];
	ld.global.f32 	%f70, [%rd9+12];
	fma.rn.f32 	%f83, %f69, %f70, %f83;
	cvt.f64.f32 	%fd15, %f83;
	st.local.f64 	[%rd5], %fd15;
	cvta.global.u64 	%rd91, %rd108;
	{ // callseq 14, 0
	.param .b64 param0;
	st.param.b64 	[param0], %rd91;
	.param .b64 param1;
	st.param.b64 	[param1], %rd15;
	.param .b32 retval0;
	call.uni (retval0), 
	vprintf, 
	(
	param0, 
	param1
	);
	ld.param.b32 	%r101, [retval0];
	} // callseq 14
$L__BB0_32:
	add.s32 	%r127, %r127, 4;
$L__BB0_33:
	setp.eq.s32 	%p20, %r6, 0;
	@%p20 bra 	$L__BB0_43;
	setp.eq.s32 	%p21, %r6, 1;
	@%p21 bra 	$L__BB0_40;
	setp.eq.s32 	%p22, %r127, %r115;
	mul.wide.u32 	%rd93, %r127, 4;
	add.s64 	%rd10, %rd4, %rd93;
	@%p22 bra 	$L__BB0_37;
	mad.lo.s32 	%r103, %r127, %r53, %r115;
	mul.wide.s32 	%rd94, %r103, 4;
	add.s64 	%rd95, %rd2, %rd94;
	ld.global.f32 	%f72, [%rd95];
	ld.global.f32 	%f73, [%rd10];
	fma.rn.f32 	%f83, %f72, %f73, %f83;
	cvt.f64.f32 	%fd16, %f83;
	st.local.f64 	[%rd5], %fd16;
	cvta.global.u64 	%rd97, %rd108;
	{ // callseq 15, 0
	.param .b64 param0;
	st.param.b64 	[param0], %rd97;
	.param .b64 param1;
	st.param.b64 	[param1], %rd15;
	.param .b32 retval0;
	call.uni (retval0), 
	vprintf, 
	(
	param0, 
	param1
	);
	ld.param.b32 	%r104, [retval0];
	} // callseq 15
$L__BB0_37:
	add.s32 	%r47, %r127, 1;
	setp.eq.s32 	%p23, %r47, %r115;
	@%p23 bra 	$L__BB0_39;
	mad.lo.s32 	%r106, %r47, %r53, %r115;
	mul.wide.s32 	%rd99, %r106, 4;
	add.s64 	%rd100, %rd2, %rd99;
	ld.global.f32 	%f74, [%rd100];
	ld.global.f32 	%f75, [%rd10+4];
	fma.rn.f32 	%f83, %f74, %f75, %f83;
	cvt.f64.f32 	%fd17, %f83;
	st.local.f64 	[%rd5], %fd17;
	cvta.global.u64 	%rd102, %rd108;
	{ // callseq 16, 0
	.param .b64 param0;
	st.param.b64 	[param0], %rd102;
	.param .b64 param1;
	st.param.b64 	[param1], %rd15;
	.param .b32 retval0;
	call.uni (retval0), 
	vprintf, 
	(
	param0, 
	param1
	);
	ld.param.b32 	%r107, [retval0];
	} // callseq 16
$L__BB0_39:
	add.s32 	%r127, %r127, 2;
$L__BB0_40:
	setp.eq.s32 	%p24, %r8, 0;
	@%p24 bra 	$L__BB0_43;
	setp.eq.s32 	%p25, %r127, %r115;
	@%p25 bra 	$L__BB0_43;
	mad.lo.s32 	%r109, %r127, %r53, %r115;
	mul.wide.s32 	%rd104, %r109, 4;
	add.s64 	%rd105, %rd2, %rd104;
	ld.global.f32 	%f76, [%rd105];
	mul.wide.u32 	%rd106, %r127, 4;
	add.s64 	%rd107, %rd4, %rd106;
	ld.global.f32 	%f77, [%rd107];
	fma.rn.f32 	%f83, %f76, %f77, %f83;
	cvt.f64.f32 	%fd18, %f83;
	st.local.f64 	[%rd5], %fd18;
	cvta.global.u64 	%rd109, %rd108;
	{ // callseq 17, 0
	.param .b64 param0;
	st.param.b64 	[param0], %rd109;
	.param .b64 param1;
	st.param.b64 	[param1], %rd15;
	.param .b32 retval0;
	call.uni (retval0), 
	vprintf, 
	(
	param0, 
	param1
	);
	ld.param.b32 	%r110, [retval0];
	} // callseq 17
$L__BB0_43:
	mul.wide.s32 	%rd111, %r115, 4;
	add.s64 	%rd112, %rd3, %rd111;
	ld.global.f32 	%f78, [%rd112];
	sub.f32 	%f79, %f78, %f83;
	mad.lo.s32 	%r112, %r115, %r53, %r115;
	mul.wide.s32 	%rd113, %r112, 4;
	add.s64 	%rd114, %rd2, %rd113;
	ld.global.f32 	%f80, [%rd114];
	div.rn.f32 	%f81, %f79, %f80;
	add.s64 	%rd115, %rd1, %rd111;
	st.global.f32 	[%rd115], %f81;
	cvt.f64.f32 	%fd19, %f81;
	st.local.u32 	[%rd5], %r115;
	st.local.f64 	[%rd5+8], %fd19;
	cvta.global.u64 	%rd117, %rd116;
	{ // callseq 18, 0
	.param .b64 param0;
	st.param.b64 	[param0], %rd117;
	.param .b64 param1;
	st.param.b64 	[param1], %rd15;
	.param .b32 retval0;
	call.uni (retval0), 
	vprintf, 
	(
	param0, 
	param1
	);
	ld.param.b32 	%r113, [retval0];
	} // callseq 18
	add.s32 	%r115, %r115, %r3;
	setp.lt.s32 	%p26, %r115, %r53;
	@%p26 bra 	$L__BB0_3;
	bra.uni 	$L__BB0_45;
$L__BB0_44:
	mul.wide.s32 	%rd16, %r115, 4;
	add.s64 	%rd17, %rd4, %rd16;
	ld.global.f32 	%f38, [%rd17];
	cvt.f64.f32 	%fd1, %f38;
	st.local.u32 	[%rd5], %r115;
	st.local.f64 	[%rd5+8], %fd1;
	mov.u64 	%rd18, $str;
	cvta.global.u64 	%rd19, %rd18;
	{ // callseq 0, 0
	.param .b64 param0;
	st.param.b64 	[param0], %rd19;
	.param .b64 param1;
	st.param.b64 	[param1], %rd15;
	.param .b32 retval0;
	call.uni (retval0), 
	vprintf, 
	(
	param0, 
	param1
	);
	ld.param.b32 	%r57, [retval0];
	} // callseq 0
	add.s64 	%rd21, %rd3, %rd16;
	ld.global.f32 	%f39, [%rd21];
	mad.lo.s32 	%r59, %r115, %r53, %r115;
	mul.wide.s32 	%rd22, %r59, 4;
	add.s64 	%rd23, %rd2, %rd22;
	ld.global.f32 	%f40, [%rd23];
	div.rn.f32 	%f41, %f39, %f40;
	add.s64 	%rd24, %rd1, %rd16;
	st.global.f32 	[%rd24], %f41;
	cvt.f64.f32 	%fd2, %f41;
	st.local.u32 	[%rd5], %r115;
	st.local.f64 	[%rd5+8], %fd2;
	mov.u64 	%rd25, $str$2;
	cvta.global.u64 	%rd26, %rd25;
	{ // callseq 1, 0
	.param .b64 param0;
	st.param.b64 	[param0], %rd26;
	.param .b64 param1;
	st.param.b64 	[param1], %rd15;
	.param .b32 retval0;
	call.uni (retval0), 
	vprintf, 
	(
	param0, 
	param1
	);
	ld.param.b32 	%r60, [retval0];
	} // callseq 1
	add.s32 	%r115, %r115, %r3;
	setp.lt.s32 	%p3, %r115, %r53;
	@%p3 bra 	$L__BB0_44;
$L__BB0_45:
	ret;

}
	// .globl	_Z11initAMatrixiPf
.visible .entry _Z11initAMatrixiPf(
	.param .u32 _Z11initAMatrixiPf_param_0,
	.param .u64 .ptr .align 1 _Z11initAMatrixiPf_param_1
)
{
	.reg .pred 	%p<30>;
	.reg .b32 	%r<59>;
	.reg .b32 	%f<36>;
	.reg .b64 	%rd<17>;

	ld.param.u32 	%r30, [_Z11initAMatrixiPf_param_0];
	ld.param.u64 	%rd2, [_Z11initAMatrixiPf_param_1];
	cvta.to.global.u64 	%rd1, %rd2;
	mov.u32 	%r31, %ctaid.x;
	mov.u32 	%r1, %ntid.x;
	mov.u32 	%r32, %tid.x;
	mad.lo.s32 	%r47, %r31, %r1, %r32;
	setp.ge.s32 	%p1, %r47, %r30;
	@%p1 bra 	$L__BB1_32;
	setp.lt.s32 	%p2, %r30, 1;
	@%p2 bra 	$L__BB1_32;
	and.b32  	%r3, %r30, 3;
	and.b32  	%r4, %r30, 2147483644;
	neg.s32 	%r5, %r4;
	mov.u32 	%r33, %nctaid.x;
	mul.lo.s32 	%r6, %r1, %r33;
$L__BB1_3:
	setp.lt.u32 	%p3, %r30, 4;
	mov.b32 	%r55, 0;
	@%p3 bra 	$L__BB1_18;
	add.s32 	%r49, %r47, -1;
	mov.b32 	%r48, 1;
	mov.u32 	%r50, %r5;
$L__BB1_5:
	add.s32 	%r12, %r48, -1;
	setp.eq.s32 	%p4, %r49, -2;
	mov.f32 	%f29, 0fBF800000;
	mov.u32 	%r51, %r12;
	@%p4 bra 	$L__BB1_8;
	setp.eq.s32 	%p5, %r49, -1;
	mov.f32 	%f29, 0f40000000;
	mov.u32 	%r51, %r47;
	@%p5 bra 	$L__BB1_8;
	setp.eq.s32 	%p6, %r49, 0;
	selp.f32 	%f29, 0fBF800000, 0f00000000, %p6;
	mov.u32 	%r51, %r12;
$L__BB1_8:
	mad.lo.s32 	%r36, %r51, %r30, %r47;
	mul.wide.s32 	%rd3, %r36, 4;
	add.s64 	%rd4, %rd1, %rd3;
	st.global.f32 	[%rd4], %f29;
	add.s32 	%r14, %r49, 2;
	setp.eq.s32 	%p7, %r49, -1;
	mov.f32 	%f30, 0fBF800000;
	mov.u32 	%r52, %r48;
	@%p7 bra 	$L__BB1_11;
	setp.eq.s32 	%p8, %r14, 2;
	mov.f32 	%f30, 0f40000000;
	mov.u32 	%r52, %r47;
	@%p8 bra 	$L__BB1_11;
	setp.eq.s32 	%p9, %r49, 1;
	selp.f32 	%f30, 0fBF800000, 0f00000000, %p9;
	mov.u32 	%r52, %r48;
$L__BB1_11:
	mad.lo.s32 	%r37, %r52, %r30, %r47;
	mul.wide.s32 	%rd5, %r37, 4;
	add.s64 	%rd6, %rd1, %rd5;
	st.global.f32 	[%rd6], %f30;
	add.s32 	%r16, %r48, 1;
	setp.eq.s32 	%p10, %r14, 2;
	mov.f32 	%f31, 0fBF800000;
	mov.u32 	%r53, %r16;
	@%p10 bra 	$L__BB1_14;
	setp.eq.s32 	%p11, %r49, 1;
	mov.f32 	%f31, 0f40000000;
	mov.u32 	%r53, %r47;
	@%p11 bra 	$L__BB1_14;
	setp.eq.s32 	%p12, %r49, 2;
	selp.f32 	%f31, 0fBF800000, 0f00000000, %p12;
	mov.u32 	%r53, %r16;
$L__BB1_14:
	mad.lo.s32 	%r38, %r53, %r30, %r47;
	mul.wide.s32 	%rd7, %r38, 4;
	add.s64 	%rd8, %rd1, %rd7;
	st.global.f32 	[%rd8], %f31;
	add.s32 	%r18, %r48, 2;
	setp.eq.s32 	%p13, %r49, 1;
	mov.f32 	%f32, 0fBF800000;
	mov.u32 	%r54, %r18;
	@%p13 bra 	$L__BB1_17;
	setp.eq.s32 	%p14, %r49, 2;
	mov.f32 	%f32, 0f40000000;
	mov.u32 	%r54, %r47;
	@%p14 bra 	$L__BB1_17;
	setp.eq.s32 	%p15, %r49, 3;
	selp.f32 	%f32, 0fBF800000, 0f00000000, %p15;
	mov.u32 	%r54, %r18;
$L__BB1_17:
	mad.lo.s32 	%r39, %r54, %r30, %r47;
	mul.wide.s32 	%rd9, %r39, 4;
	add.s64 	%rd10, %rd1, %rd9;
	st.global.f32 	[%rd10], %f32;
	add.s32 	%r50, %r50, 4;
	add.s32 	%r49, %r49, -4;
	add.s32 	%r48, %r48, 4;
	setp.ne.s32 	%p16, %r50, 0;
	mov.u32 	%r55, %r4;
	@%p16 bra 	$L__BB1_5;
$L__BB1_18:
	setp.eq.s32 	%p17, %r3, 0;
	@%p17 bra 	$L__BB1_31;
	add.s32 	%r40, %r55, -1;
	setp.eq.s32 	%p18, %r47, %r40;
	mov.f32 	%f33, 0fBF800000;
	mov.u32 	%r56, %r55;
	@%p18 bra 	$L__BB1_22;
	setp.eq.s32 	%p19, %r47, %r55;
	mov.f32 	%f33, 0f40000000;
	mov.u32 	%r56, %r47;
	@%p19 bra 	$L__BB1_22;
	add.s32 	%r41, %r55, 1;
	setp.eq.s32 	%p20, %r47, %r41;
	selp.f32 	%f33, 0fBF800000, 0f00000000, %p20;
	mov.u32 	%r56, %r55;
$L__BB1_22:
	setp.eq.s32 	%p21, %r3, 1;
	mad.lo.s32 	%r42, %r56, %r30, %r47;
	mul.wide.s32 	%rd11, %r42, 4;
	add.s64 	%rd12, %rd1, %rd11;
	st.global.f32 	[%rd12], %f33;
	add.s32 	%r25, %r55, 1;
	@%p21 bra 	$L__BB1_31;
	setp.eq.s32 	%p22, %r47, %r55;
	mov.f32 	%f34, 0fBF800000;
	mov.u32 	%r57, %r25;
	@%p22 bra 	$L__BB1_26;
	setp.eq.s32 	%p23, %r47, %r25;
	mov.f32 	%f34, 0f40000000;
	mov.u32 	%r57, %r47;
	@%p23 bra 	$L__BB1_26;
	add.s32 	%r43, %r55, 2;
	setp.eq.s32 	%p24, %r47, %r43;
	selp.f32 	%f34, 0fBF800000, 0f00000000, %p24;
	mov.u32 	%r57, %r25;
$L__BB1_26:
	setp.eq.s32 	%p25, %r3, 2;
	mad.lo.s32 	%r44, %r57, %r30, %r47;
	mul.wide.s32 	%rd13, %r44, 4;
	add.s64 	%rd14, %rd1, %rd13;
	st.global.f32 	[%rd14], %f34;
	add.s32 	%r27, %r55, 2;
	@%p25 bra 	$L__BB1_31;
	setp.eq.s32 	%p26, %r47, %r25;
	mov.f32 	%f35, 0fBF800000;
	mov.u32 	%r58, %r27;
	@%p26 bra 	$L__BB1_30;
	setp.eq.s32 	%p27, %r47, %r27;
	mov.f32 	%f35, 0f40000000;
	mov.u32 	%r58, %r47;
	@%p27 bra 	$L__BB1_30;
	add.s32 	%r45, %r55, 3;
	setp.eq.s32 	%p28, %r47, %r45;
	selp.f32 	%f35, 0fBF800000, 0f00000000, %p28;
	mov.u32 	%r58, %r27;
$L__BB1_30:
	mad.lo.s32 	%r46, %r58, %r30, %r47;
	mul.wide.s32 	%rd15, %r46, 4;
	add.s64 	%rd16, %rd1, %rd15;
	st.global.f32 	[%rd16], %f35;
$L__BB1_31:
	add.s32 	%r47, %r47, %r6;
	setp.lt.s32 	%p29, %r47, %r30;
	@%p29 bra 	$L__BB1_3;
$L__BB1_32:
	ret;

}
	// .globl	_Z4copyiPfS_
.visible .entry _Z4copyiPfS_(
	.param .u32 _Z4copyiPfS__param_0,
	.param .u64 .ptr .align 1 _Z4copyiPfS__param_1,
	.param .u64 .ptr .align 1 _Z4copyiPfS__param_2
)
{
	.reg .pred 	%p<3>;
	.reg .b32 	%r<11>;
	.reg .b32 	%f<2>;
	.reg .b64 	%rd<8>;

	ld.param.u32 	%r6, [_Z4copyiPfS__param_0];
	ld.param.u64 	%rd3, [_Z4copyiPfS__param_1];
	ld.param.u64 	%rd4, [_Z4copyiPfS__param_2];
	mov.u32 	%r7, %ctaid.x;
	mov.u32 	%r1, %ntid.x;
	mov.u32 	%r8, %tid.x;
	mad.lo.s32 	%r10, %r7, %r1, %r8;
	setp.ge.s32 	%p1, %r10, %r6;
	@%p1 bra 	$L__BB2_3;
	mov.u32 	%r9, %nctaid.x;
	mul.lo.s32 	%r3, %r1, %r9;
	cvta.to.global.u64 	%rd1, %rd4;
	cvta.to.global.u64 	%rd2, %rd3;
$L__BB2_2:
	mul.wide.s32 	%rd5, %r10, 4;
	add.s64 	%rd6, %rd1, %rd5;
	ld.global.f32 	%f1, [%rd6];
	add.s64 	%rd7, %rd2, %rd5;
	st.global.f32 	[%rd7], %f1;
	add.s32 	%r10, %r10, %r3;
	setp.lt.s32 	%p2, %r10, %r6;
	@%p2 bra 	$L__BB2_2;
$L__BB2_3:
	ret;

}


// ===== COMPILED SASS (sm_100) =====

	.target	sm_100

	.elftype	@"ET_EXEC"


//--------------------- .note.nv.tkinfo           --------------------------
	.section	.note.nv.tkinfo,"",@"SHT_NOTE"
	.sectionflags	@"SHF_NOTE_NV_TKINFO"
	.tkinfo
        /*0018*/ 	.word	0x00000002
        /*0030*/ 	.string	""
        /*0030*/ 	.string	"ptxas"
        /*0030*/ 	.string	"Cuda compilation tools, release 13.0, V13.0.88"
        /*0030*/ 	.string	"Build cuda_13.0.r13.0/compiler.36424714_0"
        /*0030*/ 	.string	"-arch sm_100 -m 64 "



//--------------------- .note.nv.cuinfo           --------------------------
	.section	.note.nv.cuinfo,"",@"SHT_NOTE"
	.sectionflags	@"SHF_NOTE_NV_CUINFO"
        /*0018*/ 	.short	0x0002
        /*001a*/ 	.short	0x0064
        /*001c*/ 	.short	0x0082
	.zero		2


//--------------------- .nv.info                  --------------------------
	.section	.nv.info,"",@"SHT_CUDA_INFO"
	.align	4


	//----- nvinfo : EIATTR_REGCOUNT
	.align		4
        /*0000*/ 	.byte	0x04, 0x2f
        /*0002*/ 	.short	(.L_4 - .L_3)
	.align		4
.L_3:
        /*0004*/ 	.word	index@(_Z15JacobiIterationiPfS_S_S_)
        /*0008*/ 	.word	0x00000026


	//----- nvinfo : EIATTR_FRAME_SIZE
	.align		4
.L_4:
        /*000c*/ 	.byte	0x04, 0x11
        /*000e*/ 	.short	(.L_6 - .L_5)
	.align		4
.L_5:
        /*0010*/ 	.word	index@($__internal_0_$__cuda_sm3x_div_rn_noftz_f32_slowpath)
        /*0014*/ 	.word	0x00000010


	//----- nvinfo : EIATTR_FRAME_SIZE
	.align		4
.L_6:
        /*0018*/ 	.byte	0x04, 0x11
        /*001a*/ 	.short	(.L_8 - .L_7)
	.align		4
.L_7:
        /*001c*/ 	.word	index@(_Z15JacobiIterationiPfS_S_S_)
        /*0020*/ 	.word	0x00000010


	//----- nvinfo : EIATTR_REGCOUNT
	.align		4
.L_8:
        /*0024*/ 	.byte	0x04, 0x2f
        /*0026*/ 	.short	(.L_10 - .L_9)
	.align		4
.L_9:
        /*0028*/ 	.word	index@(_Z11initAMatrixiPf)
        /*002c*/ 	.word	0x0000001c


	//----- nvinfo : EIATTR_FRAME_SIZE
	.align		4
.L_10:
        /*0030*/ 	.byte	0x04, 0x11
        /*0032*/ 	.short	(.L_12 - .L_11)
	.align		4
.L_11:
        /*0034*/ 	.word	index@(_Z11initAMatrixiPf)
        /*0038*/ 	.word	0x00000000


	//----- nvinfo : EIATTR_REGCOUNT
	.align		4
.L_12:
        /*003c*/ 	.byte	0x04, 0x2f
        /*003e*/ 	.short	(.L_14 - .L_13)
	.align		4
.L_13:
        /*0040*/ 	.word	index@(_Z4copyiPfS_)
        /*0044*/ 	.word	0x0000000e


	//----- nvinfo : EIATTR_FRAME_SIZE
	.align		4
.L_14:
        /*0048*/ 	.byte	0x04, 0x11
        /*004a*/ 	.short	(.L_16 - .L_15)
	.align		4
.L_15:
        /*004c*/ 	.word	index@(_Z4copyiPfS_)
        /*0050*/ 	.word	0x00000000


	//----- nvinfo : EIATTR_MIN_STACK_SIZE
	.align		4
.L_16:
        /*0054*/ 	.byte	0x04, 0x12
        /*0056*/ 	.short	(.L_18 - .L_17)
	.align		4
.L_17:
        /*0058*/ 	.word	index@(_Z4copyiPfS_)
        /*005c*/ 	.word	0x00000000


	//----- nvinfo : EIATTR_MIN_STACK_SIZE
	.align		4
.L_18:
        /*0060*/ 	.byte	0x04, 0x12
        /*0062*/ 	.short	(.L_20 - .L_19)
	.align		4
.L_19:
        /*0064*/ 	.word	index@(_Z11initAMatrixiPf)
        /*0068*/ 	.word	0x00000000


	//----- nvinfo : EIATTR_MIN_STACK_SIZE
	.align		4
.L_20:
        /*006c*/ 	.byte	0x04, 0x12
        /*006e*/ 	.short	(.L_22 - .L_21)
	.align		4
.L_21:
        /*0070*/ 	.word	index@(_Z15JacobiIterationiPfS_S_S_)
        /*0074*/ 	.word	0x00000010
.L_22:


//--------------------- .nv.compat                --------------------------
	.section	.nv.compat,"",@"SHT_CUDA_COMPAT_INFO"
	.align	4
        /*0000*/ 	.byte	0x02, 0x09, 0x00, 0x00, 0x02, 0x02, 0x01, 0x00, 0x02, 0x05, 0x05, 0x00, 0x03, 0x07, 0x01, 0x01
        /*0010*/ 	.byte	0x02, 0x03, 0x00, 0x00, 0x02, 0x06, 0x01, 0x00, 0x04, 0x0b, 0x08, 0x00, 0x01, 0x00, 0x00, 0x00
        /*0020*/ 	.byte	0x00, 0x00, 0x00, 0x00


//--------------------- .nv.info._Z4copyiPfS_     --------------------------
	.section	.nv.info._Z4copyiPfS_,"",@"SHT_CUDA_INFO"
	.sectionflags	@""
	.align	4


	//----- nvinfo : EIATTR_CUDA_API_VERSION
	.align		4
        /*0000*/ 	.byte	0x04, 0x37
        /*0002*/ 	.short	(.L_24 - .L_23)
.L_23:
        /*0004*/ 	.word	0x00000082


	//----- nvinfo : EIATTR_KPARAM_INFO
	.align		4
.L_24:
        /*0008*/ 	.byte	0x04, 0x17
        /*000a*/ 	.short	(.L_26 - .L_25)
.L_25:
        /*000c*/ 	.word	0x00000000
        /*0010*/ 	.short	0x0002
        /*0012*/ 	.short	0x0010
        /*0014*/ 	.byte	0x00, 0xf5, 0x21, 0x00


	//----- nvinfo : EIATTR_KPARAM_INFO
	.align		4
.L_26:
        /*0018*/ 	.byte	0x04, 0x17
        /*001a*/ 	.short	(.L_28 - .L_27)
.L_27:
        /*001c*/ 	.word	0x00000000
        /*0020*/ 	.short	0x0001
        /*0022*/ 	.short	0x0008
        /*0024*/ 	.byte	0x00, 0xf5, 0x21, 0x00


	//----- nvinfo : EIATTR_KPARAM_INFO
	.align		4
.L_28:
        /*0028*/ 	.byte	0x04, 0x17
        /*002a*/ 	.short	(.L_30 - .L_29)
.L_29:
        /*002c*/ 	.word	0x00000000
        /*0030*/ 	.short	0x0000
        /*0032*/ 	.short	0x0000
        /*0034*/ 	.byte	0x00, 0xf0, 0x11, 0x00


	//----- nvinfo : EIATTR_SPARSE_MMA_MASK
	.align		4
.L_30:
        /*0038*/ 	.byte	0x03, 0x50
        /*003a*/ 	.short	0x0000


	//----- nvinfo : EIATTR_MAXREG_COUNT
	.align		4
        /*003c*/ 	.byte	0x03, 0x1b
        /*003e*/ 	.short	0x00ff


	//----- nvinfo : EIATTR_MERCURY_ISA_VERSION
	.align		4
        /*0040*/ 	.byte	0x03, 0x5f
        /*0042*/ 	.short	0x0101


	//----- nvinfo : EIATTR_VRC_CTA_INIT_COUNT
	.align		4
        /*0044*/ 	.byte	0x02, 0x4a
	.zero		1
	.zero		1


	//----- nvinfo : EIATTR_EXIT_INSTR_OFFSETS
	.align		4
        /*0048*/ 	.byte	0x04, 0x1c
        /*004a*/ 	.short	(.L_32 - .L_31)


	//   ....[0]....
.L_31:
        /*004c*/ 	.word	0x00000070


	//   ....[1]....
        /*0050*/ 	.word	0x00000140


	//----- nvinfo : EIATTR_CRS_STACK_SIZE
	.align		4
.L_32:
        /*0054*/ 	.byte	0x04, 0x1e
        /*0056*/ 	.short	(.L_34 - .L_33)
.L_33:
        /*0058*/ 	.word	0x00000000


	//----- nvinfo : EIATTR_CBANK_PARAM_SIZE
	.align		4
.L_34:
        /*005c*/ 	.byte	0x03, 0x19
        /*005e*/ 	.short	0x0018


	//----- nvinfo : EIATTR_PARAM_CBANK
	.align		4
        /*0060*/ 	.byte	0x04, 0x0a
        /*0062*/ 	.short	(.L_36 - .L_35)
	.align		4
.L_35:
        /*0064*/ 	.word	index@(.nv.constant0._Z4copyiPfS_)
        /*0068*/ 	.short	0x0380
        /*006a*/ 	.short	0x0018


	//----- nvinfo : EIATTR_SW_WAR
	.align		4
.L_36:
        /*006c*/ 	.byte	0x04, 0x36
        /*006e*/ 	.short	(.L_38 - .L_37)
.L_37:
        /*0070*/ 	.word	0x00000008
.L_38:


//--------------------- .nv.info._Z11initAMatrixiPf --------------------------
	.section	.nv.info._Z11initAMatrixiPf,"",@"SHT_CUDA_INFO"
	.sectionflags	@""
	.align	4


	//----- nvinfo : EIATTR_CUDA_API_VERSION
	.align		4
        /*0000*/ 	.byte	0x04, 0x37
        /*0002*/ 	.short	(.L_40 - .L_39)
.L_39:
        /*0004*/ 	.word	0x00000082


	//----- nvinfo : EIATTR_KPARAM_INFO
	.align		4
.L_40:
        /*0008*/ 	.byte	0x04, 0x17
        /*000a*/ 	.short	(.L_42 - .L_41)
.L_41:
        /*000c*/ 	.word	0x00000000
        /*0010*/ 	.short	0x0001
        /*0012*/ 	.short	0x0008
        /*0014*/ 	.byte	0x00, 0xf5, 0x21, 0x00


	//----- nvinfo : EIATTR_KPARAM_INFO
	.align		4
.L_42:
        /*0018*/ 	.byte	0x04, 0x17
        /*001a*/ 	.short	(.L_44 - .L_43)
.L_43:
        /*001c*/ 	.word	0x00000000
        /*0020*/ 	.short	0x0000
        /*0022*/ 	.short	0x0000
        /*0024*/ 	.byte	0x00, 0xf0, 0x11, 0x00


	//----- nvinfo : EIATTR_SPARSE_MMA_MASK
	.align		4
.L_44:
        /*0028*/ 	.byte	0x03, 0x50
        /*002a*/ 	.short	0x0000


	//----- nvinfo : EIATTR_MAXREG_COUNT
	.align		4
        /*002c*/ 	.byte	0x03, 0x1b
        /*002e*/ 	.short	0x00ff


	//----- nvinfo : EIATTR_MERCURY_ISA_VERSION
	.align		4
        /*0030*/ 	.byte	0x03, 0x5f
        /*0032*/ 	.short	0x0101


	//----- nvinfo : EIATTR_VRC_CTA_INIT_COUNT
	.align		4
        /*0034*/ 	.byte	0x02, 0x4a
	.zero		1
	.zero		1


	//----- nvinfo : EIATTR_EXIT_INSTR_OFFSETS
	.align		4
        /*0038*/ 	.byte	0x04, 0x1c
        /*003a*/ 	.short	(.L_46 - .L_45)


	//   ....[0]....
.L_45:
        /*003c*/ 	.word	0x00000070


	//   ....[1]....
        /*0040*/ 	.word	0x00000090


	//   ....[2]....
        /*0044*/ 	.word	0x00000a50


	//----- nvinfo : EIATTR_CRS_STACK_SIZE
	.align		4
.L_46:
        /*0048*/ 	.byte	0x04, 0x1e
        /*004a*/ 	.short	(.L_48 - .L_47)
.L_47:
        /*004c*/ 	.word	0x00000000


	//----- nvinfo : EIATTR_CBANK_PARAM_SIZE
	.align		4
.L_48:
        /*0050*/ 	.byte	0x03, 0x19
        /*0052*/ 	.short	0x0010


	//----- nvinfo : EIATTR_PARAM_CBANK
	.align		4
        /*0054*/ 	.byte	0x04, 0x0a
        /*0056*/ 	.short	(.L_50 - .L_49)
	.align		4
.L_49:
        /*0058*/ 	.word	index@(.nv.constant0._Z11initAMatrixiPf)
        /*005c*/ 	.short	0x0380
        /*005e*/ 	.short	0x0010


	//----- nvinfo : EIATTR_SW_WAR
	.align		4
.L_50:
        /*0060*/ 	.byte	0x04, 0x36
        /*0062*/ 	.short	(.L_52 - .L_51)
.L_51:
        /*0064*/ 	.word	0x00000008
.L_52:


//--------------------- .nv.info._Z15JacobiIterationiPfS_S_S_ --------------------------
	.section	.nv.info._Z15JacobiIterationiPfS_S_S_,"",@"SHT_CUDA_INFO"
	.sectionflags	@""
	.align	4


	//----- nvinfo : EIATTR_CUDA_API_VERSION
	.align		4
        /*0000*/ 	.byte	0x04, 0x37
        /*0002*/ 	.short	(.L_54 - .L_53)
.L_53:
        /*0004*/ 	.word	0x00000082


	//----- nvinfo : EIATTR_KPARAM_INFO
	.align		4
.L_54:
        /*0008*/ 	.byte	0x04, 0x17
        /*000a*/ 	.short	(.L_56 - .L_55)
.L_55:
        /*000c*/ 	.word	0x00000000
        /*0010*/ 	.short	0x0004
        /*0012*/ 	.short	0x0020
        /*0014*/ 	.byte	0x00, 0xf5, 0x21, 0x00


	//----- nvinfo : EIATTR_KPARAM_INFO
	.align		4
.L_56:
        /*0018*/ 	.byte	0x04, 0x17
        /*001a*/ 	.short	(.L_58 - .L_57)
.L_57:
        /*001c*/ 	.word	0x00000000
        /*0020*/ 	.short	0x0003
        /*0022*/ 	.short	0x0018
        /*0024*/ 	.byte	0x00, 0xf5, 0x21, 0x00


	//----- nvinfo : EIATTR_KPARAM_INFO
	.align		4
.L_58:
        /*0028*/ 	.byte	0x04, 0x17
        /*002a*/ 	.short	(.L_60 - .L_59)
.L_59:
        /*002c*/ 	.word	0x00000000
        /*0030*/ 	.short	0x0002
        /*0032*/ 	.short	0x0010
        /*0034*/ 	.byte	0x00, 0xf5, 0x21, 0x00


	//----- nvinfo : EIATTR_KPARAM_INFO
	.align		4
.L_60:
        /*0038*/ 	.byte	0x04, 0x17
        /*003a*/ 	.short	(.L_62 - .L_61)
.L_61:
        /*003c*/ 	.word	0x00000000
        /*0040*/ 	.short	0x0001
        /*0042*/ 	.short	0x0008
        /*0044*/ 	.byte	0x00, 0xf5, 0x21, 0x00


	//----- nvinfo : EIATTR_KPARAM_INFO
	.align		4
.L_62:
        /*0048*/ 	.byte	0x04, 0x17
        /*004a*/ 	.short	(.L_64 - .L_63)
.L_63:
        /*004c*/ 	.word	0x00000000
        /*0050*/ 	.short	0x0000
        /*0052*/ 	.short	0x0000
        /*0054*/ 	.byte	0x00, 0xf0, 0x11, 0x00


	//----- nvinfo : EIATTR_SPARSE_MMA_MASK
	.align		4
.L_64:
        /*0058*/ 	.byte	0x03, 0x50
        /*005a*/ 	.short	0x0000


	//----- nvinfo : EIATTR_MAXREG_COUNT
	.align		4
        /*005c*/ 	.byte	0x03, 0x1b
        /*005e*/ 	.short	0x00ff


	//----- nvinfo : EIATTR_EXTERNS
	.align		4
        /*0060*/ 	.byte	0x04, 0x0f
        /*0062*/ 	.short	(.L_66 - .L_65)


	//   ....[0]....
	.align		4
.L_65:
        /*0064*/ 	.word	index@(vprintf)


	//----- nvinfo : EIATTR_MERCURY_ISA_VERSION
	.align		4
.L_66:
        /*0068*/ 	.byte	0x03, 0x5f
        /*006a*/ 	.short	0x0101


	//----- nvinfo : EIATTR_VRC_CTA_INIT_COUNT
	.align		4
        /*006c*/ 	.byte	0x02, 0x4a
	.zero		1
	.zero		1


	//----- nvinfo : EIATTR_SYSCALL_OFFSETS
	.align		4
        /*0070*/ 	.byte	0x04, 0x46
        /*0072*/ 	.short	(.L_68 - .L_67)


	//   ....[0]....
.L_67:
        /*0074*/ 	.word	0x00000210


	//   ....[1]....
        /*0078*/ 	.word	0x00000450


	//   ....[2]....
        /*007c*/ 	.word	0x000005d0


	//   ....[3]....
        /*0080*/ 	.word	0x00000860


	//   ....[4]....
        /*0084*/ 	.word	0x000009b0


	//   ....[5]....
        /*0088*/ 	.word	0x00000b00


	//   ....[6]....
        /*008c*/ 	.word	0x00000c50


	//   ....[7]....
        /*0090*/ 	.word	0x00000da0


	//   ....[8]....
        /*0094*/ 	.word	0x00000ef0


	//   ....[9]....
        /*0098*/ 	.word	0x00001040


	//   ....[10]....
        /*009c*/ 	.word	0x00001190


	//   ....[11]....
        /*00a0*/ 	.word	0x00001490


	//   ....[12]....
        /*00a4*/ 	.word	0x00001600


	//   ....[13]....
        /*00a8*/ 	.word	0x00001770


	//   ....[14]....
        /*00ac*/ 	.word	0x000018e0


	//   ....[15]....
        /*00b0*/ 	.word	0x00001ad0


	//   ....[16]....
        /*00b4*/ 	.word	0x00001c40


	//   ....[17]....
        /*00b8*/ 	.word	0x00001dd0


	//   ....[18]....
        /*00bc*/ 	.word	0x00002040


	//----- nvinfo : EIATTR_EXIT_INSTR_OFFSETS
	.align		4
.L_68:
        /*00c0*/ 	.byte	0x04, 0x1c
        /*00c2*/ 	.short	(.L_70 - .L_69)


	//   ....[0]....
.L_69:
        /*00c4*/ 	.word	0x000000c0


	//   ....[1]....
        /*00c8*/ 	.word	0x00000490


	//   ....[2]....
        /*00cc*/ 	.word	0x00002090


	//----- nvinfo : EIATTR_CRS_STACK_SIZE
	.align		4
.L_70:
        /*00d0*/ 	.byte	0x04, 0x1e
        /*00d2*/ 	.short	(.L_72 - .L_71)
.L_71:
        /*00d4*/ 	.word	0x00000000


	//----- nvinfo : EIATTR_CBANK_PARAM_SIZE
	.align		4
.L_72:
        /*00d8*/ 	.byte	0x03, 0x19
        /*00da*/ 	.short	0x0028


	//----- nvinfo : EIATTR_PARAM_CBANK
	.align		4
        /*00dc*/ 	.byte	0x04, 0x0a
        /*00de*/ 	.short	(.L_74 - .L_73)
	.align		4
.L_73:
        /*00e0*/ 	.word	index@(.nv.constant0._Z15JacobiIterationiPfS_S_S_)
        /*00e4*/ 	.short	0x0380
        /*00e6*/ 	.short	0x0028


	//----- nvinfo : EIATTR_SW_WAR
	.align		4
.L_74:
        /*00e8*/ 	.byte	0x04, 0x36
        /*00ea*/ 	.short	(.L_76 - .L_75)
.L_75:
        /*00ec*/ 	.word	0x00000008
.L_76:


//--------------------- .nv.callgraph             --------------------------
	.section	.nv.callgraph,"",@"SHT_CUDA_CALLGRAPH"
	.align	4
	.sectionentsize	8
	.align		4
        /*0000*/ 	.word	0x00000000
	.align		4
        /*0004*/ 	.word	0xffffffff
	.align		4
        /*0008*/ 	.word	index@(_Z15JacobiIterationiPfS_S_S_)
	.align		4
        /*000c*/ 	.word	index@(vprintf)
	.align		4
        /*0010*/ 	.word	0x00000000
	.align		4
        /*0014*/ 	.word	0xfffffffe
	.align		4
        /*0018*/ 	.word	0x00000000
	.align		4
        /*001c*/ 	.word	0xfffffffd
	.align		4
        /*0020*/ 	.word	0x00000000
	.align		4
        /*0024*/ 	.word	0xfffffffc


//--------------------- .nv.constant4             --------------------------
	.section	.nv.constant4,"a",@progbits
	.align	8
	.align		8
.nv.constant4:
        /*0000*/ 	.dword	$str
	.align		8
        /*0008*/ 	.dword	$str$1
	.align		8
        /*0010*/ 	.dword	$str$2
	.align		8
        /*0018*/ 	.dword	vprintf


//--------------------- .text._Z4copyiPfS_        --------------------------
	.section	.text._Z4copyiPfS_,"ax",@progbits
	.align	128
        .global         _Z4copyiPfS_
        .type           _Z4copyiPfS_,@function
        .size           _Z4copyiPfS_,(.L_x_80 - _Z4copyiPfS_)
        .other          _Z4copyiPfS_,@"STO_CUDA_ENTRY STV_DEFAULT"
_Z4copyiPfS_:
.text._Z4copyiPfS_:
[----:B------:R-:W-:Y:S01]  /*0000*/  LDC R1, c[0x0][0x37c] ;  /* 0x0000df00ff017b82 */ /* 0x000fe20000000800 */
[----:B------:R-:W0:Y:S07]  /*0010*/  S2R R0, SR_TID.X ;  /* 0x0000000000007919 */ /* 0x000e2e0000002100 */
[----:B------:R-:W0:Y:S01]  /*0020*/  S2UR UR4, SR_CTAID.X ;  /* 0x00000000000479c3 */ /* 0x000e220000002500 */
[----:B------:R-:W1:Y:S07]  /*0030*/  LDCU UR5, c[0x0][0x380] ;  /* 0x00007000ff0577ac */ /* 0x000e6e0008000800 */
[----:B------:R-:W0:Y:S02]  /*0040*/  LDC R11, c[0x0][0x360] ;  /* 0x0000d800ff0b7b82 */ /* 0x000e240000000800 */
[----:B0-----:R-:W-:-:S05]  /*0050*/  IMAD R0, R11, UR4, R0 ;  /* 0x000000040b007c24 */ /* 0x001fca000f8e0200 */
[----:B-1----:R-:W-:-:S13]  /*0060*/  ISETP.GE.AND P0, PT, R0, UR5, PT ;  /* 0x0000000500007c0c */ /* 0x002fda000bf06270 */
[----:B------:R-:W-:Y:S05]  /*0070*/  @P0 EXIT ;  /* 0x000000000000094d */ /* 0x000fea0003800000 */
[----:B------:R-:W0:Y:S01]  /*0080*/  LDC.64 R6, c[0x0][0x390] ;  /* 0x0000e400ff067b82 */ /* 0x000e220000000a00 */
[----:B------:R-:W1:Y:S01]  /*0090*/  LDCU UR4, c[0x0][0x370] ;  /* 0x00006e00ff0477ac */ /* 0x000e620008000800 */
[----:B------:R-:W2:Y:S06]  /*00a0*/  LDCU.64 UR6, c[0x0][0x358] ;  /* 0x00006b00ff0677ac */ /* 0x000eac0008000a00 */
[----:B------:R-:W3:Y:S01]  /*00b0*/  LDC.64 R8, c[0x0][0x388] ;  /* 0x0000e200ff087b82 */ /* 0x000ee20000000a00 */
[----:B-1----:R-:W-:-:S07]  /*00c0*/  IMAD R11, R11, UR4, RZ ;  /* 0x000000040b0b7c24 */ /* 0x002fce000f8e02ff */
.L_x_0:
[----:B01----:R-:W-:-:S06]  /*00d0*/  IMAD.WIDE R2, R0, 0x4, R6 ;  /* 0x0000000400027825 */ /* 0x003fcc00078e0206 */
[----:B--2---:R-:W2:Y:S01]  /*00e0*/  LDG.E R3, desc[UR6][R2.64] ;  /* 0x0000000602037981 */ /* 0x004ea2000c1e1900 */
[----:B---3--:R-:W-:Y:S01]  /*00f0*/  IMAD.WIDE R4, R0, 0x4, R8 ;  /* 0x0000000400047825 */ /* 0x008fe200078e0208 */
[----:B------:R-:W-:-:S04]  /*0100*/  IADD3 R0, PT, PT, R11, R0, RZ ;  /* 0x000000000b007210 */ /* 0x000fc80007ffe0ff */
[----:B------:R-:W-:Y:S01]  /*0110*/  ISETP.GE.AND P0, PT, R0, UR5, PT ;  /* 0x0000000500007c0c */ /* 0x000fe2000bf06270 */
[----:B--2---:R1:W-:-:S12]  /*0120*/  STG.E desc[UR6][R4.64], R3 ;  /* 0x0000000304007986 */ /* 0x0043d8000c101906 */
[----:B------:R-:W-:Y:S05]  /*0130*/  @!P0 BRA `(.L_x_0) ;  /* 0xfffffffc00e48947 */ /* 0x000fea000383ffff */
[----:B------:R-:W-:Y:S05]  /*0140*/  EXIT ;  /* 0x000000000000794d */ /* 0x000fea0003800000 */
.L_x_1:
[----:B------:R-:W-:-:S00]  /*0150*/  BRA `(.L_x_1) ;  /* 0xfffffffc00fc7947 */ /* 0x000fc0000383ffff */
[----:B------:R-:W-:-:S00]  /*0160*/  NOP ;  /* 0x0000000000007918 */ /* 0x000fc00000000000 */
        /* <DEDUP_REMOVED lines=9> */
.L_x_80:


//--------------------- .text._Z11initAMatrixiPf  --------------------------
	.section	.text._Z11initAMatrixiPf,"ax",@progbits
	.align	128
        .global         _Z11initAMatrixiPf
        .type           _Z11initAMatrixiPf,@function
        .size           _Z11initAMatrixiPf,(.L_x_81 - _Z11initAMatrixiPf)
        .other          _Z11initAMatrixiPf,@"STO_CUDA_ENTRY STV_DEFAULT"
_Z11initAMatrixiPf:
.text._Z11initAMatrixiPf:
[----:B------:R-:W-:Y:S01]  /*0000*/  LDC R1, c[0x0][0x37c] ;  /* 0x0000df00ff017b82 */ /* 0x000fe20000000800 */
[----:B------:R-:W0:Y:S07]  /*0010*/  S2R R15, SR_TID.X ;  /* 0x00000000000f7919 */ /* 0x000e2e0000002100 */
[----:B------:R-:W0:Y:S08]  /*0020*/  S2UR UR4, SR_CTAID.X ;  /* 0x00000000000479c3 */ /* 0x000e300000002500 */
[----:B------:R-:W0:Y:S08]  /*0030*/  LDC R12, c[0x0][0x360] ;  /* 0x0000d800ff0c7b82 */ /* 0x000e300000000800 */
[----:B------:R-:W1:Y:S01]  /*0040*/  LDC R2, c[0x0][0x380] ;  /* 0x0000e000ff027b82 */ /* 0x000e620000000800 */
[----:B0-----:R-:W-:-:S05]  /*0050*/  IMAD R15, R12, UR4, R15 ;  /* 0x000000040c0f7c24 */ /* 0x001fca000f8e020f */
[----:B-1----:R-:W-:-:S13]  /*0060*/  ISETP.GE.AND P0, PT, R15, R2, PT ;  /* 0x000000020f00720c */ /* 0x002fda0003f06270 */
[----:B------:R-:W-:Y:S05]  /*0070*/  @P0 EXIT ;  /* 0x000000000000094d */ /* 0x000fea0003800000 */
[----:B------:R-:W-:-:S13]  /*0080*/  ISETP.GE.AND P0, PT, R2, 0x1, PT ;  /* 0x000000010200780c */ /* 0x000fda0003f06270 */
[----:B------:R-:W-:Y:S05]  /*0090*/  @!P0 EXIT ;  /* 0x000000000000894d */ /* 0x000fea0003800000 */
[----:B------:R-:W0:Y:S01]  /*00a0*/  LDCU UR4, c[0x0][0x370] ;  /* 0x00006e00ff0477ac */ /* 0x000e220008000800 */
[C---:B------:R-:W-:Y:S02]  /*00b0*/  LOP3.LUT R0, R2.reuse, 0x7ffffffc, RZ, 0xc0, !PT ;  /* 0x7ffffffc02007812 */ /* 0x040fe400078ec0ff */
[----:B------:R-:W-:Y:S01]  /*00c0*/  LOP3.LUT R13, R2, 0x3, RZ, 0xc0, !PT ;  /* 0x00000003020d7812 */ /* 0x000fe200078ec0ff */
[----:B------:R-:W1:Y:S02]  /*00d0*/  LDCU.64 UR6, c[0x0][0x358] ;  /* 0x00006b00ff0677ac */ /* 0x000e640008000a00 */
[----:B------:R-:W-:Y:S01]  /*00e0*/  IMAD.MOV R11, RZ, RZ, -R0 ;  /* 0x000000ffff0b7224 */ /* 0x000fe200078e0a00 */
[----:B------:R-:W2:Y:S01]  /*00f0*/  LDCU UR5, c[0x0][0x380] ;  /* 0x00007000ff0577ac */ /* 0x000ea20008000800 */
[----:B0-----:R-:W-:-:S07]  /*0100*/  IMAD R12, R12, UR4, RZ ;  /* 0x000000040c0c7c24 */ /* 0x001fce000f8e02ff */
.L_x_19:
[----:B0-----:R-:W0:Y:S01]  /*0110*/  LDCU UR4, c[0x0][0x380] ;  /* 0x00007000ff0477ac */ /* 0x001e220008000800 */
[----:B------:R-:W-:Y:S02]  /*0120*/  IMAD.MOV.U32 R6, RZ, RZ, RZ ;  /* 0x000000ffff067224 */ /* 0x000fe400078e00ff */
[----:B0-----:R-:W-:-:S05]  /*0130*/  IMAD.U32 R10, RZ, RZ, UR4 ;  /* 0x00000004ff0a7e24 */ /* 0x001fca000f8e00ff */
[----:B------:R-:W-:-:S13]  /*0140*/  ISETP.GE.U32.AND P0, PT, R10, 0x4, PT ;  /* 0x000000040a00780c */ /* 0x000fda0003f06070 */
[----:B---345:R-:W-:Y:S05]  /*0150*/  @!P0 BRA `(.L_x_2) ;  /* 0x00000004003c8947 */ /* 0x038fea0003800000 */
[----:B------:R-:W0:Y:S01]  /*0160*/  LDC.64 R2, c[0x0][0x388] ;  /* 0x0000e200ff027b82 */ /* 0x000e220000000a00 */
[----:B------:R-:W-:Y:S01]  /*0170*/  IADD3 R17, PT, PT, R15, -0x1, RZ ;  /* 0xffffffff0f117810 */ /* 0x000fe20007ffe0ff */
[----:B------:R-:W-:Y:S02]  /*0180*/  IMAD.MOV.U32 R16, RZ, RZ, 0x1 ;  /* 0x00000001ff107424 */ /* 0x000fe400078e00ff */
[----:B------:R-:W-:-:S07]  /*0190*/  IMAD.MOV.U32 R14, RZ, RZ, R11 ;  /* 0x000000ffff0e7224 */ /* 0x000fce00078e000b */
.L_x_11:
[C---:B------:R-:W-:Y:S01]  /*01a0*/  ISETP.NE.AND P2, PT, R17.reuse, -0x2, PT ;  /* 0xfffffffe1100780c */ /* 0x040fe20003f45270 */
[C---:B------:R-:W-:Y:S01]  /*01b0*/  VIADD R7, R17.reuse, 0x2 ;  /* 0x0000000211077836 */ /* 0x040fe20000000000 */
[----:B---3--:R-:W-:Y:S01]  /*01c0*/  IADD3 R5, PT, PT, R16, -0x1, RZ ;  /* 0xffffffff10057810 */ /* 0x008fe20007ffe0ff */
[----:B------:R-:W-:Y:S01]  /*01d0*/  BSSY.RECONVERGENT B0, `(.L_x_3) ;  /* 0x000000d000007945 */ /* 0x000fe20003800200 */
[----:B------:R-:W-:Y:S01]  /*01e0*/  ISETP.NE.AND P1, PT, R17, -0x1, PT ;  /* 0xffffffff1100780c */ /* 0x000fe20003f25270 */
[----:B------:R-:W-:Y:S01]  /*01f0*/  IMAD.MOV.U32 R19, RZ, RZ, -0x40800000 ;  /* 0xbf800000ff137424 */ /* 0x000fe200078e00ff */
[----:B------:R-:W-:Y:S01]  /*0200*/  ISETP.NE.AND P0, PT, R7, 0x2, PT ;  /* 0x000000020700780c */ /* 0x000fe20003f05270 */
[----:B------:R-:W-:-:S06]  /*0210*/  IMAD.MOV.U32 R4, RZ, RZ, R5 ;  /* 0x000000ffff047224 */ /* 0x000fcc00078e0005 */
[----:B------:R-:W-:Y:S06]  /*0220*/  @!P2 BRA `(.L_x_4) ;  /* 0x00000000001ca947 */ /* 0x000fec0003800000 */
[----:B------:R-:W-:Y:S01]  /*0230*/  ISETP.NE.AND P2, PT, R17, -0x1, PT ;  /* 0xffffffff1100780c */ /* 0x000fe20003f45270 */
[----:B------:R-:W-:Y:S01]  /*0240*/  IMAD.MOV.U32 R19, RZ, RZ, 0x40000000 ;  /* 0x40000000ff137424 */ /* 0x000fe200078e00ff */
[----:B------:R-:W-:-:S11]  /*0250*/  MOV R4, R15 ;  /* 0x0000000f00047202 */ /* 0x000fd60000000f00 */
[----:B------:R-:W-:Y:S01]  /*0260*/  @P2 ISETP.EQ.AND P3, PT, R17, RZ, PT ;  /* 0x000000ff1100220c */ /* 0x000fe20003f62270 */
[----:B------:R-:W-:-:S03]  /*0270*/  @P2 IMAD.MOV.U32 R4, RZ, RZ, R5 ;  /* 0x000000ffff042224 */ /* 0x000fc600078e0005 */
[----:B------:R-:W-:-:S04]  /*0280*/  @P2 SEL R6, RZ, 0xffffffff, !P3 ;  /* 0xffffffffff062807 */ /* 0x000fc80005800000 */
[----:B------:R-:W-:-:S07]  /*0290*/  @P2 I2FP.F32.S32 R19, R6 ;  /* 0x0000000600132245 */ /* 0x000fce0000201400 */
.L_x_4:
[----:B-12---:R-:W-:Y:S05]  /*02a0*/  BSYNC.RECONVERGENT B0 ;  /* 0x0000000000007941 */ /* 0x006fea0003800200 */
.L_x_3:
[----:B------:R-:W-:Y:S01]  /*02b0*/  BSSY.RECONVERGENT B0, `(.L_x_5) ;  /* 0x000000c000007945 */ /* 0x000fe20003800200 */
[----:B------:R-:W-:Y:S01]  /*02c0*/  IMAD.U32 R10, RZ, RZ, UR5 ;  /* 0x00000005ff0a7e24 */ /* 0x000fe2000f8e00ff */
[----:B------:R-:W-:Y:S01]  /*02d0*/  MOV R6, R16 ;  /* 0x0000001000067202 */ /* 0x000fe20000000f00 */
[----:B------:R-:W-:Y:S01]  /*02e0*/  IMAD.MOV.U32 R21, RZ, RZ, -0x40800000 ;  /* 0xbf800000ff157424 */ /* 0x000fe200078e00ff */
[----:B------:R-:W-:Y:S06]  /*02f0*/  @!P1 BRA `(.L_x_6) ;  /* 0x00000000001c9947 */ /* 0x000fec0003800000 */
[----:B------:R-:W-:Y:S01]  /*0300*/  ISETP.NE.AND P1, PT, R7, 0x2, PT ;  /* 0x000000020700780c */ /* 0x000fe20003f25270 */
[----:B------:R-:W-:Y:S02]  /*0310*/  IMAD.MOV.U32 R21, RZ, RZ, 0x40000000 ;  /* 0x40000000ff157424 */ /* 0x000fe400078e00ff */
[----:B------:R-:W-:-:S10]  /*0320*/  IMAD.MOV.U32 R6, RZ, RZ, R15 ;  /* 0x000000ffff067224 */ /* 0x000fd400078e000f */
[----:B------:R-:W-:Y:S01]  /*0330*/  @P1 ISETP.EQ.AND P2, PT, R17, 0x1, PT ;  /* 0x000000011100180c */ /* 0x000fe20003f42270 */
[----:B------:R-:W-:-:S03]  /*0340*/  @P1 IMAD.MOV.U32 R6, RZ, RZ, R16 ;  /* 0x000000ffff061224 */ /* 0x000fc600078e0010 */
[----:B------:R-:W-:-:S04]  /*0350*/  @P1 SEL R5, RZ, 0xffffffff, !P2 ;  /* 0xffffffffff051807 */ /* 0x000fc80005000000 */
[----:B------:R-:W-:-:S07]  /*0360*/  @P1 I2FP.F32.S32 R21, R5 ;  /* 0x0000000500151245 */ /* 0x000fce0000201400 */
.L_x_6:
[----:B------:R-:W-:Y:S05]  /*0370*/  BSYNC.RECONVERGENT B0 ;  /* 0x0000000000007941 */ /* 0x000fea0003800200 */
.L_x_5:
[----:B------:R-:W-:Y:S01]  /*0380*/  IADD3 R8, PT, PT, R16, 0x1, RZ ;  /* 0x0000000110087810 */ /* 0x000fe20007ffe0ff */
[----:B------:R-:W-:Y:S01]  /*0390*/  BSSY.RECONVERGENT B0, `(.L_x_7) ;  /* 0x000000d000007945 */ /* 0x000fe20003800200 */
[-CC-:B------:R-:W-:Y:S02]  /*03a0*/  IMAD R5, R4, R10.reuse, R15.reuse ;  /* 0x0000000a04057224 */ /* 0x180fe400078e020f */
[----:B------:R-:W-:Y:S02]  /*03b0*/  IMAD.MOV.U32 R23, RZ, RZ, -0x40800000 ;  /* 0xbf800000ff177424 */ /* 0x000fe400078e00ff */
[----:B------:R-:W-:Y:S02]  /*03c0*/  IMAD R7, R6, R10, R15 ;  /* 0x0000000a06077224 */ /* 0x000fe400078e020f */
[----:B------:R-:W-:Y:S01]  /*03d0*/  IMAD.MOV.U32 R4, RZ, RZ, R8 ;  /* 0x000000ffff047224 */ /* 0x000fe200078e0008 */
[----:B------:R-:W-:Y:S06]  /*03e0*/  @!P0 BRA `(.L_x_8) ;  /* 0x00000000001c8947 */ /* 0x000fec0003800000 */
[----:B------:R-:W-:Y:S01]  /*03f0*/  ISETP.NE.AND P0, PT, R17, 0x1, PT ;  /* 0x000000011100780c */ /* 0x000fe20003f05270 */
[----:B------:R-:W-:Y:S01]  /*0400*/  IMAD.MOV.U32 R23, RZ, RZ, 0x40000000 ;  /* 0x40000000ff177424 */ /* 0x000fe200078e00ff */
[----:B------:R-:W-:-:S11]  /*0410*/  MOV R4, R15 ;  /* 0x0000000f00047202 */ /* 0x000fd60000000f00 */
[----:B------:R-:W-:Y:S01]  /*0420*/  @P0 ISETP.EQ.AND P1, PT, R17, 0x2, PT ;  /* 0x000000021100080c */ /* 0x000fe20003f22270 */
[----:B------:R-:W-:-:S03]  /*0430*/  @P0 IMAD.MOV.U32 R4, RZ, RZ, R8 ;  /* 0x000000ffff040224 */ /* 0x000fc600078e0008 */
[----:B------:R-:W-:-:S04]  /*0440*/  @P0 SEL R6, RZ, 0xffffffff, !P1 ;  /* 0xffffffffff060807 */ /* 0x000fc80004800000 */
[----:B------:R-:W-:-:S07]  /*0450*/  @P0 I2FP.F32.S32 R23, R6 ;  /* 0x0000000600170245 */ /* 0x000fce0000201400 */
.L_x_8:
[----:B------:R-:W-:Y:S05]  /*0460*/  BSYNC.RECONVERGENT B0 ;  /* 0x0000000000007941 */ /* 0x000fea0003800200 */
.L_x_7:
[----:B------:R-:W-:Y:S01]  /*0470*/  IMAD R9, R4, R10, R15 ;  /* 0x0000000a04097224 */ /* 0x000fe200078e020f */
[----:B------:R-:W-:Y:S01]  /*0480*/  ISETP.NE.AND P0, PT, R17, 0x1, PT ;  /* 0x000000011100780c */ /* 0x000fe20003f05270 */
[--C-:B0-----:R-:W-:Y:S01]  /*0490*/  IMAD.WIDE R4, R5, 0x4, R2.reuse ;  /* 0x0000000405047825 */ /* 0x101fe200078e0202 */
[----:B------:R-:W-:Y:S03]  /*04a0*/  BSSY.RECONVERGENT B0, `(.L_x_9) ;  /* 0x0000011000007945 */ /* 0x000fe60003800200 */
[--C-:B------:R-:W-:Y:S01]  /*04b0*/  IMAD.WIDE R6, R7, 0x4, R2.reuse ;  /* 0x0000000407067825 */ /* 0x100fe200078e0202 */
[----:B------:R0:W-:Y:S03]  /*04c0*/  STG.E desc[UR6][R4.64], R19 ;  /* 0x0000001304007986 */ /* 0x0001e6000c101906 */
[----:B------:R-:W-:Y:S01]  /*04d0*/  IMAD.WIDE R8, R9, 0x4, R2 ;  /* 0x0000000409087825 */ /* 0x000fe200078e0202 */
[----:B------:R0:W-:Y:S03]  /*04e0*/  STG.E desc[UR6][R6.64], R21 ;  /* 0x0000001506007986 */ /* 0x0001e6000c101906 */
[----:B------:R-:W-:Y:S01]  /*04f0*/  VIADD R20, R16, 0x2 ;  /* 0x0000000210147836 */ /* 0x000fe20000000000 */
[----:B------:R0:W-:Y:S01]  /*0500*/  STG.E desc[UR6][R8.64], R23 ;  /* 0x0000001708007986 */ /* 0x0001e2000c101906 */
[----:B------:R-:W-:-:S03]  /*0510*/  IMAD.MOV.U32 R25, RZ, RZ, -0x40800000 ;  /* 0xbf800000ff197424 */ /* 0x000fc600078e00ff */
[----:B------:R-:W-:Y:S01]  /*0520*/  MOV R18, R20 ;  /* 0x0000001400127202 */ /* 0x000fe20000000f00 */
[----:B------:R-:W-:Y:S06]  /*0530*/  @!P0 BRA `(.L_x_10) ;  /* 0x00000000001c8947 */ /* 0x000fec0003800000 */
[----:B------:R-:W-:Y:S01]  /*0540*/  ISETP.NE.AND P0, PT, R17, 0x2, PT ;  /* 0x000000021100780c */ /* 0x000fe20003f05270 */
[----:B------:R-:W-:Y:S02]  /*0550*/  IMAD.MOV.U32 R25, RZ, RZ, 0x40000000 ;  /* 0x40000000ff197424 */ /* 0x000fe400078e00ff */
[----:B------:R-:W-:-:S10]  /*0560*/  IMAD.MOV.U32 R18, RZ, RZ, R15 ;  /* 0x000000ffff127224 */ /* 0x000fd400078e000f */
[----:B------:R-:W-:Y:S01]  /*0570*/  @P0 ISETP.EQ.AND P1, PT, R17, 0x3, PT ;  /* 0x000000031100080c */ /* 0x000fe20003f22270 */
[----:B------:R-:W-:-:S03]  /*0580*/  @P0 IMAD.MOV.U32 R18, RZ, RZ, R20 ;  /* 0x000000ffff120224 */ /* 0x000fc600078e0014 */
[----:B0-----:R-:W-:-:S04]  /*0590*/  @P0 SEL R4, RZ, 0xffffffff, !P1 ;  /* 0xffffffffff040807 */ /* 0x001fc80004800000 */
[----:B------:R-:W-:-:S07]  /*05a0*/  @P0 I2FP.F32.S32 R25, R4 ;  /* 0x0000000400190245 */ /* 0x000fce0000201400 */
.L_x_10:
[----:B------:R-:W-:Y:S05]  /*05b0*/  BSYNC.RECONVERGENT B0 ;  /* 0x0000000000007941 */ /* 0x000fea0003800200 */
.L_x_9:
[----:B0-----:R-:W-:Y:S01]  /*05c0*/  IMAD R5, R18, R10, R15 ;  /* 0x0000000a12057224 */ /* 0x001fe200078e020f */
[----:B------:R-:W-:Y:S01]  /*05d0*/  IADD3 R14, PT, PT, R14, 0x4, RZ ;  /* 0x000000040e0e7810 */ /* 0x000fe20007ffe0ff */
[----:B------:R-:W-:Y:S02]  /*05e0*/  VIADD R17, R17, 0xfffffffc ;  /* 0xfffffffc11117836 */ /* 0x000fe40000000000 */
[----:B------:R-:W-:Y:S01]  /*05f0*/  IMAD.WIDE R4, R5, 0x4, R2 ;  /* 0x0000000405047825 */ /* 0x000fe200078e0202 */
[----:B------:R-:W-:-:S03]  /*0600*/  ISETP.NE.AND P0, PT, R14, RZ, PT ;  /* 0x000000ff0e00720c */ /* 0x000fc60003f05270 */
[----:B------:R-:W-:Y:S01]  /*0610*/  VIADD R16, R16, 0x4 ;  /* 0x0000000410107836 */ /* 0x000fe20000000000 */
[----:B------:R3:W-:Y:S09]  /*0620*/  STG.E desc[UR6][R4.64], R25 ;  /* 0x0000001904007986 */ /* 0x0007f2000c101906 */
[----:B------:R-:W-:Y:S05]  /*0630*/  @P0 BRA `(.L_x_11) ;  /* 0xfffffff800d80947 */ /* 0x000fea000383ffff */
[----:B------:R-:W-:-:S07]  /*0640*/  IMAD.MOV.U32 R6, RZ, RZ, R0 ;  /* 0x000000ffff067224 */ /* 0x000fce00078e0000 */
.L_x_2:
[----:B------:R-:W-:-:S13]  /*0650*/  ISETP.NE.AND P0, PT, R13, RZ, PT ;  /* 0x000000ff0d00720c */ /* 0x000fda0003f05270 */
[----:B------:R-:W-:Y:S05]  /*0660*/  @!P0 BRA `(.L_x_12) ;  /* 0x0000000000ec8947 */ /* 0x000fea0003800000 */
[----:B------:R-:W0:Y:S01]  /*0670*/  LDC.64 R2, c[0x0][0x388] ;  /* 0x0000e200ff027b82 */ /* 0x000e220000000a00 */
[----:B---3--:R-:W-:Y:S01]  /*0680*/  IADD3 R4, PT, PT, R6, -0x1, RZ ;  /* 0xffffffff06047810 */ /* 0x008fe20007ffe0ff */
[----:B------:R-:W-:Y:S01]  /*0690*/  BSSY.RECONVERGENT B0, `(.L_x_13) ;  /* 0x000000d000007945 */ /* 0x000fe20003800200 */
[----:B------:R-:W-:Y:S02]  /*06a0*/  IMAD.MOV.U32 R7, RZ, RZ, -0x40800000 ;  /* 0xbf800000ff077424 */ /* 0x000fe400078e00ff */
[----:B------:R-:W-:Y:S01]  /*06b0*/  ISETP.NE.AND P0, PT, R15, R4, PT ;  /* 0x000000040f00720c */ /* 0x000fe20003f05270 */
[----:B------:R-:W-:-:S12]  /*06c0*/  IMAD.MOV.U32 R4, RZ, RZ, R6 ;  /* 0x000000ffff047224 */ /* 0x000fd800078e0006 */
[----:B------:R-:W-:Y:S05]  /*06d0*/  @!P0 BRA `(.L_x_14) ;  /* 0x0000000000208947 */ /* 0x000fea0003800000 */
[----:B------:R-:W-:Y:S01]  /*06e0*/  ISETP.NE.AND P0, PT, R15, R6, PT ;  /* 0x000000060f00720c */ /* 0x000fe20003f05270 */
[----:B------:R-:W-:-:S12]  /*06f0*/  HFMA2 R7, -RZ, RZ, 2, 0 ;  /* 0x40000000ff077431 */ /* 0x000fd800000001ff */
[----:B------:R-:W-:-:S05]  /*0700*/  @P0 VIADD R4, R6, 0x1 ;  /* 0x0000000106040836 */ /* 0x000fca0000000000 */
[----:B------:R-:W-:Y:S01]  /*0710*/  @P0 ISETP.EQ.AND P1, PT, R15, R4, PT ;  /* 0x000000040f00020c */ /* 0x000fe20003f22270 */
[----:B------:R-:W-:Y:S02]  /*0720*/  IMAD.MOV.U32 R4, RZ, RZ, R15 ;  /* 0x000000ffff047224 */ /* 0x000fe400078e000f */
[----:B------:R-:W-:Y:S01]  /*0730*/  @P0 IMAD.MOV.U32 R4, RZ, RZ, R6 ;  /* 0x000000ffff040224 */ /* 0x000fe200078e0006 */
[----:B------:R-:W-:-:S04]  /*0740*/  @P0 SEL R5, RZ, 0xffffffff, !P1 ;  /* 0xffffffffff050807 */ /* 0x000fc80004800000 */
[----:B------:R-:W-:-:S07]  /*0750*/  @P0 I2FP.F32.S32 R7, R5 ;  /* 0x0000000500070245 */ /* 0x000fce0000201400 */
.L_x_14:
[----:B-12---:R-:W-:Y:S05]  /*0760*/  BSYNC.RECONVERGENT B0 ;  /* 0x0000000000007941 */ /* 0x006fea0003800200 */
.L_x_13:
[----:B------:R-:W-:Y:S01]  /*0770*/  IMAD R5, R4, R10, R15 ;  /* 0x0000000a04057224 */ /* 0x000fe200078e020f */
[----:B------:R-:W-:-:S03]  /*0780*/  ISETP.NE.AND P0, PT, R13, 0x1, PT ;  /* 0x000000010d00780c */ /* 0x000fc60003f05270 */
[----:B0-----:R-:W-:-:S05]  /*0790*/  IMAD.WIDE R4, R5, 0x4, R2 ;  /* 0x0000000405047825 */ /* 0x001fca00078e0202 */
[----:B------:R0:W-:Y:S05]  /*07a0*/  STG.E desc[UR6][R4.64], R7 ;  /* 0x0000000704007986 */ /* 0x0001ea000c101906 */
[----:B------:R-:W-:Y:S05]  /*07b0*/  @!P0 BRA `(.L_x_12) ;  /* 0x0000000000988947 */ /* 0x000fea0003800000 */
[----:B------:R-:W-:Y:S01]  /*07c0*/  ISETP.NE.AND P0, PT, R15, R6, PT ;  /* 0x000000060f00720c */ /* 0x000fe20003f05270 */
[----:B------:R-:W-:Y:S01]  /*07d0*/  VIADD R8, R6, 0x1 ;  /* 0x0000000106087836 */ /* 0x000fe20000000000 */
[----:B------:R-:W-:Y:S01]  /*07e0*/  BSSY.RECONVERGENT B0, `(.L_x_15) ;  /* 0x000000c000007945 */ /* 0x000fe20003800200 */
[----:B0-----:R-:W-:Y:S02]  /*07f0*/  MOV R7, 0xbf800000 ;  /* 0xbf80000000077802 */ /* 0x001fe40000000f00 */
[----:B------:R-:W-:-:S08]  /*0800*/  IMAD.MOV.U32 R4, RZ, RZ, R8 ;  /* 0x000000ffff047224 */ /* 0x000fd000078e0008 */
        /* <DEDUP_REMOVED lines=9> */
.L_x_16:
[----:B------:R-:W-:Y:S05]  /*08a0*/  BSYNC.RECONVERGENT B0 ;  /* 0x0000000000007941 */ /* 0x000fea0003800200 */
.L_x_15:
[----:B------:R-:W-:Y:S01]  /*08b0*/  IMAD R5, R4, R10, R15 ;  /* 0x0000000a04057224 */ /* 0x000fe200078e020f */
[----:B------:R-:W-:-:S03]  /*08c0*/  ISETP.NE.AND P0, PT, R13, 0x2, PT ;  /* 0x000000020d00780c */ /* 0x000fc60003f05270 */
[----:B------:R-:W-:-:S05]  /*08d0*/  IMAD.WIDE R4, R5, 0x4, R2 ;  /* 0x0000000405047825 */ /* 0x000fca00078e0202 */
[----:B------:R4:W-:Y:S05]  /*08e0*/  STG.E desc[UR6][R4.64], R7 ;  /* 0x0000000704007986 */ /* 0x0009ea000c101906 */
[----:B------:R-:W-:Y:S05]  /*08f0*/  @!P0 BRA `(.L_x_12) ;  /* 0x0000000000488947 */ /* 0x000fea0003800000 */
[----:B------:R-:W-:Y:S01]  /*0900*/  ISETP.NE.AND P0, PT, R15, R8, PT ;  /* 0x000000080f00720c */ /* 0x000fe20003f05270 */
[----:B------:R-:W-:Y:S01]  /*0910*/  BSSY.RECONVERGENT B0, `(.L_x_17) ;  /* 0x000000d000007945 */ /* 0x000fe20003800200 */
[----:B------:R-:W-:Y:S01]  /*0920*/  IADD3 R8, PT, PT, R6, 0x2, RZ ;  /* 0x0000000206087810 */ /* 0x000fe20007ffe0ff */
[----:B----4-:R-:W-:-:S04]  /*0930*/  IMAD.MOV.U32 R5, RZ, RZ, -0x40800000 ;  /* 0xbf800000ff057424 */ /* 0x010fc800078e00ff */
[----:B------:R-:W-:-:S06]  /*0940*/  IMAD.MOV.U32 R4, RZ, RZ, R8 ;  /* 0x000000ffff047224 */ /* 0x000fcc00078e0008 */
[----:B------:R-:W-:Y:S05]  /*0950*/  @!P0 BRA `(.L_x_18) ;  /* 0x0000000000208947 */ /* 0x000fea0003800000 */
[----:B------:R-:W-:Y:S01]  /*0960*/  ISETP.NE.AND P0, PT, R15, R8, PT ;  /* 0x000000080f00720c */ /* 0x000fe20003f05270 */
[----:B------:R-:W-:-:S12]  /*0970*/  IMAD.MOV.U32 R5, RZ, RZ, 0x40000000 ;  /* 0x40000000ff057424 */ /* 0x000fd800078e00ff */
[----:B------:R-:W-:-:S04]  /*0980*/  @P0 IADD3 R4, PT, PT, R6, 0x3, RZ ;  /* 0x0000000306040810 */ /* 0x000fc80007ffe0ff */
[----:B------:R-:W-:Y:S01]  /*0990*/  @P0 ISETP.EQ.AND P1, PT, R15, R4, PT ;  /* 0x000000040f00020c */ /* 0x000fe20003f22270 */
[----:B------:R-:W-:Y:S01]  /*09a0*/  IMAD.MOV.U32 R4, RZ, RZ, R15 ;  /* 0x000000ffff047224 */ /* 0x000fe200078e000f */
[----:B------:R-:W-:Y:S02]  /*09b0*/  @P0 MOV R4, R8 ;  /* 0x0000000800040202 */ /* 0x000fe40000000f00 */
[----:B------:R-:W-:-:S04]  /*09c0*/  @P0 SEL R6, RZ, 0xffffffff, !P1 ;  /* 0xffffffffff060807 */ /* 0x000fc80004800000 */
[----:B------:R-:W-:-:S07]  /*09d0*/  @P0 I2FP.F32.S32 R5, R6 ;  /* 0x0000000600050245 */ /* 0x000fce0000201400 */
.L_x_18:
[----:B------:R-:W-:Y:S05]  /*09e0*/  BSYNC.RECONVERGENT B0 ;  /* 0x0000000000007941 */ /* 0x000fea0003800200 */
.L_x_17:
[----:B------:R-:W-:-:S04]  /*09f0*/  IMAD R7, R4, R10, R15 ;  /* 0x0000000a04077224 */ /* 0x000fc800078e020f */
[----:B------:R-:W-:-:S05]  /*0a00*/  IMAD.WIDE R2, R7, 0x4, R2 ;  /* 0x0000000407027825 */ /* 0x000fca00078e0202 */
[----:B------:R5:W-:Y:S02]  /*0a10*/  STG.E desc[UR6][R2.64], R5 ;  /* 0x0000000502007986 */ /* 0x000be4000c101906 */
.L_x_12:
[----:B------:R-:W-:-:S05]  /*0a20*/  IMAD.IADD R15, R12, 0x1, R15 ;  /* 0x000000010c0f7824 */ /* 0x000fca00078e020f */
[----:B------:R-:W-:-:S13]  /*0a30*/  ISETP.GE.AND P0, PT, R15, R10, PT ;  /* 0x0000000a0f00720c */ /* 0x000fda0003f06270 */
[----:B------:R-:W-:Y:S05]  /*0a40*/  @!P0 BRA `(.L_x_19) ;  /* 0xfffffff400b08947 */ /* 0x000fea000383ffff */
[----:B-12---:R-:W-:Y:S05]  /*0a50*/  EXIT ;  /* 0x000000000000794d */ /* 0x006fea0003800000 */
.L_x_20:
        /* <DEDUP_REMOVED lines=10> */
.L_x_81:


//--------------------- .text._Z15JacobiIterationiPfS_S_S_ --------------------------
	.section	.text._Z15JacobiIterationiPfS_S_S_,"ax",@progbits
	.align	128
        .global         _Z15JacobiIterationiPfS_S_S_
        .type           _Z15JacobiIterationiPfS_S_S_,@function
        .size           _Z15JacobiIterationiPfS_S_S_,(.L_x_79 - _Z15JacobiIterationiPfS_S_S_)
        .other          _Z15JacobiIterationiPfS_S_S_,@"STO_CUDA_ENTRY STV_DEFAULT"
_Z15JacobiIterationiPfS_S_S_:
.text._Z15JacobiIterationiPfS_S_S_:
[----:B------:R-:W0:Y:S01]  /*0000*/  LDC R1, c[0x0][0x37c] ;  /* 0x0000df00ff017b82 */ /* 0x000e220000000800 */
[----:B------:R-:W1:Y:S01]  /*0010*/  S2R R22, SR_TID.X ;  /* 0x0000000000167919 */ /* 0x000e620000002100 */
[----:B------:R-:W2:Y:S06]  /*0020*/  LDCU UR5, c[0x0][0x2fc] ;  /* 0x00005f80ff0577ac */ /* 0x000eac0008000800 */
[----:B------:R-:W1:Y:S01]  /*0030*/  S2UR UR6, SR_CTAID.X ;  /* 0x00000000000679c3 */ /* 0x000e620000002500 */
[----:B0-----:R-:W-:Y:S01]  /*0040*/  VIADD R1, R1, 0xfffffff0 ;  /* 0xfffffff001017836 */ /* 0x001fe20000000000 */
[----:B------:R-:W0:Y:S01]  /*0050*/  LDCU UR38, c[0x0][0x380] ;  /* 0x00007000ff2677ac */ /* 0x000e220008000800 */
[----:B------:R-:W3:Y:S05]  /*0060*/  LDCU UR4, c[0x0][0x2f8] ;  /* 0x00005f00ff0477ac */ /* 0x000eea0008000800 */
[----:B------:R-:W1:Y:S01]  /*0070*/  LDC R35, c[0x0][0x360] ;  /* 0x0000d800ff237b82 */ /* 0x000e620000000800 */
[----:B---3--:R-:W-:-:S05]  /*0080*/  IADD3 R23, P1, PT, R1, UR4, RZ ;  /* 0x0000000401177c10 */ /* 0x008fca000ff3e0ff */
[----:B--2---:R-:W-:Y:S02]  /*0090*/  IMAD.X R19, RZ, RZ, UR5, P1 ;  /* 0x00000005ff137e24 */ /* 0x004fe400088e06ff */
[----:B-1----:R-:W-:-:S05]  /*00a0*/  IMAD R22, R35, UR6, R22 ;  /* 0x0000000623167c24 */ /* 0x002fca000f8e0216 */
[----:B0-----:R-:W-:-:S13]  /*00b0*/  ISETP.GE.AND P0, PT, R22, UR38, PT ;  /* 0x0000002616007c0c */ /* 0x001fda000bf06270 */
[----:B------:R-:W-:Y:S05]  /*00c0*/  @P0 EXIT ;  /* 0x000000000000094d */ /* 0x000fea0003800000 */
[----:B------:R-:W0:Y:S01]  /*00d0*/  LDCU UR4, c[0x0][0x370] ;  /* 0x00006e00ff0477ac */ /* 0x000e220008000800 */
[----:B------:R-:W-:Y:S01]  /*00e0*/  UISETP.GT.AND UP0, UPT, UR38, URZ, UPT ;  /* 0x000000ff2600728c */ /* 0x000fe2000bf04270 */
[----:B------:R-:W1:Y:S01]  /*00f0*/  LDCU.64 UR36, c[0x0][0x358] ;  /* 0x00006b00ff2477ac */ /* 0x000e620008000a00 */
[----:B------:R-:W2:Y:S01]  /*0100*/  LDCU UR39, c[0x0][0x380] ;  /* 0x00007000ff2777ac */ /* 0x000ea20008000800 */
[----:B0-----:R-:W-:-:S06]  /*0110*/  IMAD R35, R35, UR4, RZ ;  /* 0x0000000423237c24 */ /* 0x001fcc000f8e02ff */
[----:B------:R-:W-:Y:S05]  /*0120*/  BRA.U UP0, `(.L_x_21) ;  /* 0x0000000100dc7547 */ /* 0x000fea000b800000 */
.L_x_26:
[----:B------:R-:W0:Y:S01]  /*0130*/  LDC.64 R2, c[0x0][0x398] ;  /* 0x0000e600ff027b82 */ /* 0x000e220000000a00 */
[----:B------:R-:W-:Y:S01]  /*0140*/  MOV R0, 0x18 ;  /* 0x0000001800007802 */ /* 0x000fe20000000f00 */
[----:B------:R-:W3:Y:S01]  /*0150*/  LDCU.64 UR4, c[0x4][URZ] ;  /* 0x01000000ff0477ac */ /* 0x000ee20008000a00 */
[----:B0-----:R-:W-:-:S06]  /*0160*/  IMAD.WIDE R2, R22, 0x4, R2 ;  /* 0x0000000416027825 */ /* 0x001fcc00078e0202 */
[----:B-1----:R-:W4:Y:S01]  /*0170*/  LDG.E R2, desc[UR36][R2.64] ;  /* 0x0000002402027981 */ /* 0x002f22000c1e1900 */
[----:B------:R0:W1:Y:S01]  /*0180*/  LDC.64 R10, c[0x4][R0] ;  /* 0x01000000000a7b82 */ /* 0x0000620000000a00 */
[----:B---3--:R-:W-:Y:S01]  /*0190*/  MOV R4, UR4 ;  /* 0x0000000400047c02 */ /* 0x008fe20008000f00 */
[----:B------:R-:W-:Y:S01]  /*01a0*/  IMAD.U32 R5, RZ, RZ, UR5 ;  /* 0x00000005ff057e24 */ /* 0x000fe2000f8e00ff */
[----:B------:R0:W-:Y:S01]  /*01b0*/  STL [R1], R22 ;  /* 0x0000001601007387 */ /* 0x0001e20000100800 */
[----:B------:R-:W-:Y:S01]  /*01c0*/  IMAD.MOV.U32 R6, RZ, RZ, R23 ;  /* 0x000000ffff067224 */ /* 0x000fe200078e0017 */
[----:B------:R-:W-:Y:S01]  /*01d0*/  MOV R7, R19 ;  /* 0x0000001300077202 */ /* 0x000fe20000000f00 */
[----:B----4-:R-:W3:Y:S02]  /*01e0*/  F2F.F64.F32 R8, R2 ;  /* 0x0000000200087310 */ /* 0x010ee40000201800 */
[----:B-1-3--:R0:W-:Y:S04]  /*01f0*/  STL.64 [R1+0x8], R8 ;  /* 0x0000080801007387 */ /* 0x00a1e80000100a00 */
[----:B------:R-:W-:-:S07]  /*0200*/  LEPC R20, `(.L_x_22) ;  /* 0x000000001014794e */ /* 0x000fce0000000000 */
[----:B0-2---:R-:W-:Y:S05]  /*0210*/  CALL.ABS.NOINC R10 ;  /* 0x000000000a007343 */ /* 0x005fea0003c00000 */
.L_x_22:
[----:B------:R-:W0:Y:S01]  /*0220*/  LDC.64 R4, c[0x0][0x388] ;  /* 0x0000e200ff047b82 */ /* 0x000e220000000a00 */
[----:B------:R-:W-:-:S07]  /*0230*/  IMAD R7, R22, UR39, R22 ;  /* 0x0000002716077c24 */ /* 0x000fce000f8e0216 */
[----:B------:R-:W1:Y:S01]  /*0240*/  LDC.64 R2, c[0x0][0x390] ;  /* 0x0000e400ff027b82 */ /* 0x000e620000000a00 */
[----:B0-----:R-:W-:-:S06]  /*0250*/  IMAD.WIDE R4, R7, 0x4, R4 ;  /* 0x0000000407047825 */ /* 0x001fcc00078e0204 */
[----:B------:R-:W2:Y:S01]  /*0260*/  LDG.E R5, desc[UR36][R4.64] ;  /* 0x0000002404057981 */ /* 0x000ea2000c1e1900 */
[----:B-1----:R-:W-:-:S06]  /*0270*/  IMAD.WIDE R2, R22, 0x4, R2 ;  /* 0x0000000416027825 */ /* 0x002fcc00078e0202 */
[----:B------:R-:W3:Y:S01]  /*0280*/  LDG.E R2, desc[UR36][R2.64] ;  /* 0x0000002402027981 */ /* 0x000ee2000c1e1900 */
[----:B------:R-:W-:Y:S01]  /*0290*/  BSSY.RECONVERGENT B0, `(.L_x_23) ;  /* 0x000000d000007945 */ /* 0x000fe20003800200 */
[----:B--2---:R-:W0:Y:S08]  /*02a0*/  MUFU.RCP R0, R5 ;  /* 0x0000000500007308 */ /* 0x004e300000001000 */
[----:B---3--:R-:W1:Y:S01]  /*02b0*/  FCHK P0, R2, R5 ;  /* 0x0000000502007302 */ /* 0x008e620000000000 */
[----:B0-----:R-:W-:-:S04]  /*02c0*/  FFMA R7, -R5, R0, 1 ;  /* 0x3f80000005077423 */ /* 0x001fc80000000100 */
[----:B------:R-:W-:-:S04]  /*02d0*/  FFMA R7, R0, R7, R0 ;  /* 0x0000000700077223 */ /* 0x000fc80000000000 */
[----:B------:R-:W-:-:S04]  /*02e0*/  FFMA R0, R2, R7, RZ ;  /* 0x0000000702007223 */ /* 0x000fc800000000ff */
[----:B------:R-:W-:-:S04]  /*02f0*/  FFMA R6, -R5, R0, R2 ;  /* 0x0000000005067223 */ /* 0x000fc80000000102 */
[----:B------:R-:W-:Y:S01]  /*0300*/  FFMA R0, R7, R6, R0 ;  /* 0x0000000607007223 */ /* 0x000fe20000000000 */
[----:B-1----:R-:W-:Y:S06]  /*0310*/  @!P0 BRA `(.L_x_24) ;  /* 0x0000000000108947 */ /* 0x002fec0003800000 */
[----:B------:R-:W-:Y:S01]  /*0320*/  IMAD.MOV.U32 R0, RZ, RZ, R2 ;  /* 0x000000ffff007224 */ /* 0x000fe200078e0002 */
[----:B------:R-:W-:Y:S01]  /*0330*/  MOV R2, 0x360 ;  /* 0x0000036000027802 */ /* 0x000fe20000000f00 */
[----:B------:R-:W-:-:S07]  /*0340*/  IMAD.MOV.U32 R3, RZ, RZ, R5 ;  /* 0x000000ffff037224 */ /* 0x000fce00078e0005 */
[----:B------:R-:W-:Y:S05]  /*0350*/  CALL.REL.NOINC `($__internal_0_$__cuda_sm3x_div_rn_noftz_f32_slowpath) ;  /* 0x0000001c00507944 */ /* 0x000fea0003c00000 */
.L_x_24:
[----:B------:R-:W-:Y:S05]  /*0360*/  BSYNC.RECONVERGENT B0 ;  /* 0x0000000000007941 */ /* 0x000fea0003800200 */
.L_x_23:
[----:B------:R-:W0:Y:S01]  /*0370*/  LDC.64 R2, c[0x0][0x3a0] ;  /* 0x0000e800ff027b82 */ /* 0x000e220000000a00 */
[----:B------:R-:W1:Y:S01]  /*0380*/  F2F.F64.F32 R8, R0 ;  /* 0x0000000000087310 */ /* 0x000e620000201800 */
[----:B------:R-:W-:Y:S01]  /*0390*/  MOV R10, 0x18 ;  /* 0x00000018000a7802 */ /* 0x000fe20000000f00 */
[----:B------:R2:W-:Y:S01]  /*03a0*/  STL [R1], R22 ;  /* 0x0000001601007387 */ /* 0x0005e20000100800 */
[----:B------:R-:W3:Y:S01]  /*03b0*/  LDCU.64 UR4, c[0x4][0x10] ;  /* 0x01000200ff0477ac */ /* 0x000ee20008000a00 */
[----:B------:R-:W-:Y:S01]  /*03c0*/  IMAD.MOV.U32 R6, RZ, RZ, R23 ;  /* 0x000000ffff067224 */ /* 0x000fe200078e0017 */
[----:B------:R-:W-:Y:S02]  /*03d0*/  MOV R7, R19 ;  /* 0x0000001300077202 */ /* 0x000fe40000000f00 */
[----:B------:R-:W4:Y:S01]  /*03e0*/  LDC.64 R10, c[0x4][R10] ;  /* 0x010000000a0a7b82 */ /* 0x000f220000000a00 */
[----:B-1----:R2:W-:Y:S01]  /*03f0*/  STL.64 [R1+0x8], R8 ;  /* 0x0000080801007387 */ /* 0x0025e20000100a00 */
[----:B---3--:R-:W-:Y:S01]  /*0400*/  MOV R4, UR4 ;  /* 0x0000000400047c02 */ /* 0x008fe20008000f00 */
[----:B------:R-:W-:-:S02]  /*0410*/  IMAD.U32 R5, RZ, RZ, UR5 ;  /* 0x00000005ff057e24 */ /* 0x000fc4000f8e00ff */
[----:B0-----:R-:W-:-:S05]  /*0420*/  IMAD.WIDE R2, R22, 0x4, R2 ;  /* 0x0000000416027825 */ /* 0x001fca00078e0202 */
[----:B------:R2:W-:Y:S02]  /*0430*/  STG.E desc[UR36][R2.64], R0 ;  /* 0x0000000002007986 */ /* 0x0005e4000c101924 */
[----:B------:R-:W-:-:S07]  /*0440*/  LEPC R20, `(.L_x_25) ;  /* 0x000000001014794e */ /* 0x000fce0000000000 */
[----:B--2-4-:R-:W-:Y:S05]  /*0450*/  CALL.ABS.NOINC R10 ;  /* 0x000000000a007343 */ /* 0x014fea0003c00000 */
.L_x_25:
[----:B------:R-:W-:-:S05]  /*0460*/  IMAD.IADD R22, R35, 0x1, R22 ;  /* 0x0000000123167824 */ /* 0x000fca00078e0216 */
[----:B------:R-:W-:-:S13]  /*0470*/  ISETP.GE.AND P0, PT, R22, UR39, PT ;  /* 0x0000002716007c0c */ /* 0x000fda000bf06270 */
[----:B------:R-:W-:Y:S05]  /*0480*/  @!P0 BRA `(.L_x_26) ;  /* 0xfffffffc00288947 */ /* 0x000fea000383ffff */
[----:B------:R-:W-:Y:S05]  /*0490*/  EXIT ;  /* 0x000000000000794d */ /* 0x000fea0003800000 */
.L_x_21:
[----:B------:R-:W-:-:S12]  /*04a0*/  ULOP3.LUT UR38, UR38, 0x7ffffff8, URZ, 0xc0, !UPT ;  /* 0x7ffffff826267892 */ /* 0x000fd8000f8ec0ff */
.L_x_66:
[----:B------:R-:W0:Y:S01]  /*04b0*/  LDC.64 R2, c[0x0][0x398] ;  /* 0x0000e600ff027b82 */ /* 0x000e220000000a00 */
[----:B------:R-:W3:Y:S07]  /*04c0*/  LDCU.64 UR4, c[0x4][URZ] ;  /* 0x01000000ff0477ac */ /* 0x000eee0008000a00 */
[----:B------:R-:W4:Y:S01]  /*04d0*/  LDC R16, c[0x0][0x380] ;  /* 0x0000e000ff107b82 */ /* 0x000f220000000800 */
[----:B0-----:R-:W-:-:S06]  /*04e0*/  IMAD.WIDE R2, R22, 0x4, R2 ;  /* 0x0000000416027825 */ /* 0x001fcc00078e0202 */
[----:B-1----:R-:W5:Y:S01]  /*04f0*/  LDG.E R2, desc[UR36][R2.64] ;  /* 0x0000002402027981 */ /* 0x002f62000c1e1900 */
[----:B------:R-:W-:Y:S01]  /*0500*/  MOV R0, 0x18 ;  /* 0x0000001800007802 */ /* 0x000fe20000000f00 */
[----:B----4-:R-:W-:Y:S01]  /*0510*/  VIADD R16, R16, 0xffffffff ;  /* 0xffffffff10107836 */ /* 0x010fe20000000000 */
[----:B---3--:R-:W-:Y:S01]  /*0520*/  MOV R4, UR4 ;  /* 0x0000000400047c02 */ /* 0x008fe20008000f00 */
[----:B------:R0:W-:Y:S01]  /*0530*/  STL [R1], R22 ;  /* 0x0000001601007387 */ /* 0x0001e20000100800 */
[----:B------:R1:W3:Y:S01]  /*0540*/  LDC.64 R10, c[0x4][R0] ;  /* 0x01000000000a7b82 */ /* 0x0002e20000000a00 */
[----:B------:R-:W-:Y:S01]  /*0550*/  IMAD.U32 R5, RZ, RZ, UR5 ;  /* 0x00000005ff057e24 */ /* 0x000fe2000f8e00ff */
[----:B------:R-:W-:Y:S01]  /*0560*/  ISETP.GE.U32.AND P0, PT, R16, 0x7, PT ;  /* 0x000000071000780c */ /* 0x000fe20003f06070 */
[----:B------:R-:W-:Y:S01]  /*0570*/  IMAD.MOV.U32 R6, RZ, RZ, R23 ;  /* 0x000000ffff067224 */ /* 0x000fe200078e0017 */
[----:B------:R-:W-:Y:S02]  /*0580*/  MOV R7, R19 ;  /* 0x0000001300077202 */ /* 0x000fe40000000f00 */
[----:B-1----:R-:W-:Y:S01]  /*0590*/  P2R R0, PR, RZ, 0x1 ;  /* 0x00000001ff007803 */ /* 0x002fe20000000000 */
[----:B-----5:R-:W1:Y:S02]  /*05a0*/  F2F.F64.F32 R8, R2 ;  /* 0x0000000200087310 */ /* 0x020e640000201800 */
[----:B-1-3--:R0:W-:Y:S06]  /*05b0*/  STL.64 [R1+0x8], R8 ;  /* 0x0000080801007387 */ /* 0x00a1ec0000100a00 */
[----:B------:R-:W-:-:S07]  /*05c0*/  LEPC R20, `(.L_x_27) ;  /* 0x000000001014794e */ /* 0x000fce0000000000 */
[----:B0-2---:R-:W-:Y:S05]  /*05d0*/  CALL.ABS.NOINC R10 ;  /* 0x000000000a007343 */ /* 0x005fea0003c00000 */
.L_x_27:
[----:B------:R-:W-:Y:S01]  /*05e0*/  ISETP.GE.U32.AND P6, PT, R16, 0x7, PT ;  /* 0x000000071000780c */ /* 0x000fe20003fc6070 */
[----:B------:R-:W-:Y:S02]  /*05f0*/  IMAD.MOV.U32 R18, RZ, RZ, RZ ;  /* 0x000000ffff127224 */ /* 0x000fe400078e00ff */
[----:B------:R-:W-:-:S10]  /*0600*/  IMAD.MOV.U32 R25, RZ, RZ, RZ ;  /* 0x000000ffff197224 */ /* 0x000fd400078e00ff */
[----:B------:R-:W-:Y:S05]  /*0610*/  @!P6 BRA `(.L_x_28) ;  /* 0x0000000c0028e947 */ /* 0x000fea0003800000 */
[----:B------:R-:W0:Y:S01]  /*0620*/  LDCU.64 UR4, c[0x0][0x398] ;  /* 0x00007300ff0477ac */ /* 0x000e220008000a00 */
[----:B------:R-:W1:Y:S01]  /*0630*/  LDC R3, c[0x0][0x380] ;  /* 0x0000e000ff037b82 */ /* 0x000e620000000800 */
[----:B------:R-:W-:Y:S01]  /*0640*/  BSSY.RECONVERGENT B7, `(.L_x_29) ;  /* 0x00000c6000077945 */ /* 0x000fe20003800200 */
[----:B------:R-:W-:Y:S01]  /*0650*/  IADD3 R33, PT, PT, -R22, RZ, RZ ;  /* 0x000000ff16217210 */ /* 0x000fe20007ffe1ff */
[----:B------:R-:W-:Y:S01]  /*0660*/  IMAD.MOV.U32 R18, RZ, RZ, RZ ;  /* 0x000000ffff127224 */ /* 0x000fe200078e00ff */
[----:B------:R-:W-:Y:S01]  /*0670*/  MOV R31, R22 ;  /* 0x00000016001f7202 */ /* 0x000fe20000000f00 */
[----:B------:R-:W-:Y:S01]  /*0680*/  IMAD.MOV.U32 R32, RZ, RZ, RZ ;  /* 0x000000ffff207224 */ /* 0x000fe200078e00ff */
[----:B0-----:R-:W-:-:S04]  /*0690*/  UIADD3 UR4, UP0, UPT, UR4, 0x10, URZ ;  /* 0x0000001004047890 */ /* 0x001fc8000ff1e0ff */
[----:B------:R-:W-:Y:S02]  /*06a0*/  UIADD3.X UR5, UPT, UPT, URZ, UR5, URZ, UP0, !UPT ;  /* 0x00000005ff057290 */ /* 0x000fe400087fe4ff */
[----:B------:R-:W-:Y:S01]  /*06b0*/  IMAD.U32 R16, RZ, RZ, UR4 ;  /* 0x00000004ff107e24 */ /* 0x000fe2000f8e00ff */
[----:B-1----:R-:W-:Y:S01]  /*06c0*/  IADD3 R24, PT, PT, R22, R3, RZ ;  /* 0x0000000316187210 */ /* 0x002fe20007ffe0ff */
[C-C-:B------:R-:W-:Y:S02]  /*06d0*/  IMAD R30, R3.reuse, 0x7, R22.reuse ;  /* 0x00000007031e7824 */ /* 0x140fe400078e0216 */
[C-C-:B------:R-:W-:Y:S02]  /*06e0*/  IMAD R29, R3.reuse, 0x6, R22.reuse ;  /* 0x00000006031d7824 */ /* 0x140fe400078e0216 */
[C-C-:B------:R-:W-:Y:S02]  /*06f0*/  IMAD R28, R3.reuse, 0x5, R22.reuse ;  /* 0x00000005031c7824 */ /* 0x140fe400078e0216 */
[----:B------:R-:W-:-:S02]  /*0700*/  IMAD R27, R3, 0x4, R22 ;  /* 0x00000004031b7824 */ /* 0x000fc400078e0216 */
[C-C-:B------:R-:W-:Y:S02]  /*0710*/  IMAD R26, R3.reuse, 0x3, R22.reuse ;  /* 0x00000003031a7824 */ /* 0x140fe400078e0216 */
[----:B------:R-:W-:Y:S02]  /*0720*/  IMAD R25, R3, 0x2, R22 ;  /* 0x0000000203197824 */ /* 0x000fe400078e0216 */
[----:B------:R-:W-:-:S07]  /*0730*/  IMAD.U32 R17, RZ, RZ, UR5 ;  /* 0x00000005ff117e24 */ /* 0x000fce000f8e00ff */
.L_x_46:
[----:B------:R-:W-:Y:S01]  /*0740*/  ISETP.NE.AND P0, PT, R33, RZ, PT ;  /* 0x000000ff2100720c */ /* 0x000fe20003f05270 */
[----:B------:R-:W-:-:S12]  /*0750*/  BSSY.RECONVERGENT B6, `(.L_x_30) ;  /* 0x0000012000067945 */ /* 0x000fd80003800200 */
[----:B------:R-:W-:Y:S05]  /*0760*/  @!P0 BRA `(.L_x_31) ;  /* 0x0000000000408947 */ /* 0x000fea0003800000 */
[----:B------:R-:W0:Y:S01]  /*0770*/  LDC.64 R10, c[0x0][0x388] ;  /* 0x0000e200ff0a7b82 */ /* 0x000e220000000a00 */
[----:B------:R-:W2:Y:S01]  /*0780*/  LDG.E R0, desc[UR36][R16.64+-0x10] ;  /* 0xfffff02410007981 */ /* 0x000ea2000c1e1900 */
[----:B------:R-:W-:Y:S01]  /*0790*/  MOV R2, 0x18 ;  /* 0x0000001800027802 */ /* 0x000fe20000000f00 */
[----:B------:R-:W1:Y:S01]  /*07a0*/  LDCU.64 UR4, c[0x4][0x8] ;  /* 0x01000100ff0477ac */ /* 0x000e620008000a00 */
[----:B0-----:R-:W-:-:S06]  /*07b0*/  IMAD.WIDE R10, R31, 0x4, R10 ;  /* 0x000000041f0a7825 */ /* 0x001fcc00078e020a */
[----:B------:R-:W2:Y:S01]  /*07c0*/  LDG.E R11, desc[UR36][R10.64] ;  /* 0x000000240a0b7981 */ /* 0x000ea2000c1e1900 */
[----:B------:R-:W0:Y:S01]  /*07d0*/  LDC.64 R2, c[0x4][R2] ;  /* 0x0100000002027b82 */ /* 0x000e220000000a00 */
[----:B-1----:R-:W-:Y:S01]  /*07e0*/  MOV R4, UR4 ;  /* 0x0000000400047c02 */ /* 0x002fe20008000f00 */
[----:B------:R-:W-:Y:S01]  /*07f0*/  IMAD.U32 R5, RZ, RZ, UR5 ;  /* 0x00000005ff057e24 */ /* 0x000fe2000f8e00ff */
[----:B------:R-:W-:Y:S01]  /*0800*/  MOV R7, R19 ;  /* 0x0000001300077202 */ /* 0x000fe20000000f00 */
[----:B------:R-:W-:Y:S02]  /*0810*/  IMAD.MOV.U32 R6, RZ, RZ, R23 ;  /* 0x000000ffff067224 */ /* 0x000fe400078e0017 */
[----:B--2---:R-:W-:-:S04]  /*0820*/  FFMA R18, R11, R0, R18 ;  /* 0x000000000b127223 */ /* 0x004fc80000000012 */
[----:B------:R-:W1:Y:S02]  /*0830*/  F2F.F64.F32 R8, R18 ;  /* 0x0000001200087310 */ /* 0x000e640000201800 */
[----:B01----:R1:W-:Y:S02]  /*0840*/  STL.64 [R1], R8 ;  /* 0x0000000801007387 */ /* 0x0033e40000100a00 */
[----:B------:R-:W-:-:S07]  /*0850*/  LEPC R20, `(.L_x_31) ;  /* 0x000000001014794e */ /* 0x000fce0000000000 */
[----:B-1----:R-:W-:Y:S05]  /*0860*/  CALL.ABS.NOINC R2 ;  /* 0x0000000002007343 */ /* 0x002fea0003c00000 */
.L_x_31:
[----:B------:R-:W-:Y:S05]  /*0870*/  BSYNC.RECONVERGENT B6 ;  /* 0x0000000000067941 */ /* 0x000fea0003800200 */
.L_x_30:
[----:B------:R-:W-:Y:S01]  /*0880*/  VIADD R3, R32, 0x1 ;  /* 0x0000000120037836 */ /* 0x000fe20000000000 */
[----:B------:R-:W-:Y:S04]  /*0890*/  BSSY.RECONVERGENT B6, `(.L_x_32) ;  /* 0x0000013000067945 */ /* 0x000fe80003800200 */
[----:B------:R-:W-:-:S13]  /*08a0*/  ISETP.NE.AND P0, PT, R3, R22, PT ;  /* 0x000000160300720c */ /* 0x000fda0003f05270 */
        /* <DEDUP_REMOVED lines=8> */
[----:B-1----:R-:W-:Y:S01]  /*0930*/  IMAD.U32 R4, RZ, RZ, UR4 ;  /* 0x00000004ff047e24 */ /* 0x002fe2000f8e00ff */
[----:B------:R-:W-:Y:S01]  /*0940*/  MOV R5, UR5 ;  /* 0x0000000500057c02 */ /* 0x000fe20008000f00 */
[----:B------:R-:W-:Y:S02]  /*0950*/  IMAD.MOV.U32 R6, RZ, RZ, R23 ;  /* 0x000000ffff067224 */ /* 0x000fe400078e0017 */
[----:B------:R-:W-:Y:S02]  /*0960*/  IMAD.MOV.U32 R7, RZ, RZ, R19 ;  /* 0x000000ffff077224 */ /* 0x000fe400078e0013 */
[----:B--2---:R-:W-:-:S04]  /*0970*/  FFMA R18, R11, R0, R18 ;  /* 0x000000000b127223 */ /* 0x004fc80000000012 */
[----:B------:R-:W1:Y:S02]  /*0980*/  F2F.F64.F32 R8, R18 ;  /* 0x0000001200087310 */ /* 0x000e640000201800 */
[----:B01----:R1:W-:Y:S02]  /*0990*/  STL.64 [R1], R8 ;  /* 0x0000000801007387 */ /* 0x0033e40000100a00 */
[----:B------:R-:W-:-:S07]  /*09a0*/  LEPC R20, `(.L_x_33) ;  /* 0x000000001014794e */ /* 0x000fce0000000000 */
[----:B-1----:R-:W-:Y:S05]  /*09b0*/  CALL.ABS.NOINC R2 ;  /* 0x0000000002007343 */ /* 0x002fea0003c00000 */
.L_x_33:
[----:B------:R-:W-:Y:S05]  /*09c0*/  BSYNC.RECONVERGENT B6 ;  /* 0x0000000000067941 */ /* 0x000fea0003800200 */
.L_x_32:
[----:B------:R-:W-:Y:S01]  /*09d0*/  IADD3 R3, PT, PT, R32, 0x2, RZ ;  /* 0x0000000220037810 */ /* 0x000fe20007ffe0ff */
[----:B------:R-:W-:Y:S03]  /*09e0*/  BSSY.RECONVERGENT B6, `(.L_x_34) ;  /* 0x0000013000067945 */ /* 0x000fe60003800200 */
        /* <DEDUP_REMOVED lines=10> */
[----:B------:R-:W-:Y:S01]  /*0a90*/  MOV R6, R23 ;  /* 0x0000001700067202 */ /* 0x000fe20000000f00 */
[----:B------:R-:W-:Y:S02]  /*0aa0*/  IMAD.U32 R5, RZ, RZ, UR5 ;  /* 0x00000005ff057e24 */ /* 0x000fe4000f8e00ff */
[----:B------:R-:W-:Y:S02]  /*0ab0*/  IMAD.MOV.U32 R7, RZ, RZ, R19 ;  /* 0x000000ffff077224 */ /* 0x000fe400078e0013 */
[----:B--2---:R-:W-:-:S04]  /*0ac0*/  FFMA R18, R11, R0, R18 ;  /* 0x000000000b127223 */ /* 0x004fc80000000012 */
[----:B------:R-:W1:Y:S02]  /*0ad0*/  F2F.F64.F32 R8, R18 ;  /* 0x0000001200087310 */ /* 0x000e640000201800 */
[----:B01----:R1:W-:Y:S02]  /*0ae0*/  STL.64 [R1], R8 ;  /* 0x0000000801007387 */ /* 0x0033e40000100a00 */
[----:B------:R-:W-:-:S07]  /*0af0*/  LEPC R20, `(.L_x_35) ;  /* 0x000000001014794e */ /* 0x000fce0000000000 */
[----:B-1----:R-:W-:Y:S05]  /*0b00*/  CALL.ABS.NOINC R2 ;  /* 0x0000000002007343 */ /* 0x002fea0003c00000 */
.L_x_35:
[----:B------:R-:W-:Y:S05]  /*0b10*/  BSYNC.RECONVERGENT B6 ;  /* 0x0000000000067941 */ /* 0x000fea0003800200 */
.L_x_34:
        /* <DEDUP_REMOVED lines=20> */
.L_x_37:
[----:B------:R-:W-:Y:S05]  /*0c60*/  BSYNC.RECONVERGENT B6 ;  /* 0x0000000000067941 */ /* 0x000fea0003800200 */
.L_x_36:
        /* <DEDUP_REMOVED lines=20> */
.L_x_39:
[----:B------:R-:W-:Y:S05]  /*0db0*/  BSYNC.RECONVERGENT B6 ;  /* 0x0000000000067941 */ /* 0x000fea0003800200 */
.L_x_38:
        /* <DEDUP_REMOVED lines=20> */
.L_x_41:
[----:B------:R-:W-:Y:S05]  /*0f00*/  BSYNC.RECONVERGENT B6 ;  /* 0x0000000000067941 */ /* 0x000fea0003800200 */
.L_x_40:
        /* <DEDUP_REMOVED lines=20> */
.L_x_43:
[----:B------:R-:W-:Y:S05]  /*1050*/  BSYNC.RECONVERGENT B6 ;  /* 0x0000000000067941 */ /* 0x000fea0003800200 */
.L_x_42:
        /* <DEDUP_REMOVED lines=20> */
.L_x_45:
[----:B------:R-:W-:Y:S05]  /*11a0*/  BSYNC.RECONVERGENT B6 ;  /* 0x0000000000067941 */ /* 0x000fea0003800200 */
.L_x_44:
[----:B------:R-:W0:Y:S01]  /*11b0*/  LDC R0, c[0x0][0x380] ;  /* 0x0000e000ff007b82 */ /* 0x000e220000000800 */
[----:B------:R-:W-:Y:S01]  /*11c0*/  IADD3 R16, P0, PT, R16, 0x20, RZ ;  /* 0x0000002010107810 */ /* 0x000fe20007f1e0ff */
[----:B------:R-:W-:Y:S01]  /*11d0*/  VIADD R33, R33, 0x8 ;  /* 0x0000000821217836 */ /* 0x000fe20000000000 */
[----:B------:R-:W-:-:S03]  /*11e0*/  IADD3 R32, PT, PT, R32, 0x8, RZ ;  /* 0x0000000820207810 */ /* 0x000fc60007ffe0ff */
[----:B------:R-:W-:Y:S01]  /*11f0*/  IMAD.X R17, RZ, RZ, R17, P0 ;  /* 0x000000ffff117224 */ /* 0x000fe200000e0611 */
[----:B------:R-:W-:Y:S01]  /*1200*/  ISETP.NE.AND P0, PT, R32, UR38, PT ;  /* 0x0000002620007c0c */ /* 0x000fe2000bf05270 */
[C---:B0-----:R-:W-:Y:S01]  /*1210*/  IMAD R30, R0.reuse, 0x8, R30 ;  /* 0x00000008001e7824 */ /* 0x041fe200078e021e */
[C---:B------:R-:W-:Y:S01]  /*1220*/  LEA R29, R0.reuse, R29, 0x3 ;  /* 0x0000001d001d7211 */ /* 0x040fe200078e18ff */
[C---:B------:R-:W-:Y:S01]  /*1230*/  IMAD R28, R0.reuse, 0x8, R28 ;  /* 0x00000008001c7824 */ /* 0x040fe200078e021c */
[C---:B------:R-:W-:Y:S01]  /*1240*/  LEA R26, R0.reuse, R26, 0x3 ;  /* 0x0000001a001a7211 */ /* 0x040fe200078e18ff */
[C---:B------:R-:W-:Y:S01]  /*1250*/  IMAD R27, R0.reuse, 0x8, R27 ;  /* 0x00000008001b7824 */ /* 0x040fe200078e021b */
[C---:B------:R-:W-:Y:S01]  /*1260*/  LEA R31, R0.reuse, R31, 0x3 ;  /* 0x0000001f001f7211 */ /* 0x040fe200078e18ff */
[C---:B------:R-:W-:Y:S02]  /*1270*/  IMAD R25, R0.reuse, 0x8, R25 ;  /* 0x0000000800197824 */ /* 0x040fe400078e0219 */
[----:B------:R-:W-:-:S04]  /*1280*/  IMAD R24, R0, 0x8, R24 ;  /* 0x0000000800187824 */ /* 0x000fc800078e0218 */
[----:B------:R-:W-:Y:S05]  /*1290*/  @P0 BRA `(.L_x_46) ;  /* 0xfffffff400280947 */ /* 0x000fea000383ffff */
[----:B------:R-:W-:Y:S05]  /*12a0*/  BSYNC.RECONVERGENT B7 ;  /* 0x0000000000077941 */ /* 0x000fea0003800200 */
.L_x_29:
[----:B------:R-:W-:-:S07]  /*12b0*/  IMAD.U32 R25, RZ, RZ, UR38 ;  /* 0x00000026ff197e24 */ /* 0x000fce000f8e00ff */
.L_x_28:
[----:B------:R-:W0:Y:S02]  /*12c0*/  LDC R24, c[0x0][0x380] ;  /* 0x0000e000ff187b82 */ /* 0x000e240000000800 */
[----:B0-----:R-:W-:-:S04]  /*12d0*/  LOP3.LUT R0, R24, 0x7, RZ, 0xc0, !PT ;  /* 0x0000000718007812 */ /* 0x001fc800078ec0ff */
[----:B------:R-:W-:-:S13]  /*12e0*/  ISETP.NE.AND P0, PT, R0, RZ, PT ;  /* 0x000000ff0000720c */ /* 0x000fda0003f05270 */
[----:B------:R-:W-:Y:S05]  /*12f0*/  @!P0 BRA `(.L_x_47) ;  /* 0x0000000800bc8947 */ /* 0x000fea0003800000 */
[----:B------:R-:W-:-:S04]  /*1300*/  IADD3 R0, PT, PT, R0, -0x1, RZ ;  /* 0xffffffff00007810 */ /* 0x000fc80007ffe0ff */
[----:B------:R-:W-:-:S13]  /*1310*/  ISETP.GE.U32.AND P0, PT, R0, 0x3, PT ;  /* 0x000000030000780c */ /* 0x000fda0003f06070 */
[----:B------:R-:W-:Y:S05]  /*1320*/  @!P0 BRA `(.L_x_48) ;  /* 0x0000000400788947 */ /* 0x000fea0003800000 */
[----:B------:R-:W0:Y:S01]  /*1330*/  LDC.64 R16, c[0x0][0x398] ;  /* 0x0000e600ff107b82 */ /* 0x000e220000000a00 */
[C---:B------:R-:W-:Y:S01]  /*1340*/  ISETP.NE.AND P0, PT, R25.reuse, R22, PT ;  /* 0x000000161900720c */ /* 0x040fe20003f05270 */
[----:B------:R-:W-:Y:S01]  /*1350*/  BSSY.RECONVERGENT B6, `(.L_x_49) ;  /* 0x0000015000067945 */ /* 0x000fe20003800200 */
[----:B0-----:R-:W-:-:S11]  /*1360*/  IMAD.WIDE.U32 R16, R25, 0x4, R16 ;  /* 0x0000000419107825 */ /* 0x001fd600078e0010 */
[----:B------:R-:W-:Y:S05]  /*1370*/  @!P0 BRA `(.L_x_50) ;  /* 0x0000000000488947 */ /* 0x000fea0003800000 */
[----:B------:R-:W0:Y:S01]  /*1380*/  LDC.64 R2, c[0x0][0x388] ;  /* 0x0000e200ff027b82 */ /* 0x000e220000000a00 */
[----:B------:R-:W1:Y:S01]  /*1390*/  LDCU UR4, c[0x0][0x380] ;  /* 0x00007000ff0477ac */ /* 0x000e620008000800 */
[----:B------:R-:W2:Y:S01]  /*13a0*/  LDG.E R0, desc[UR36][R16.64] ;  /* 0x0000002410007981 */ /* 0x000ea2000c1e1900 */
[----:B-1----:R-:W-:Y:S01]  /*13b0*/  IMAD R5, R25, UR4, R22 ;  /* 0x0000000419057c24 */ /* 0x002fe2000f8e0216 */
[----:B------:R-:W1:Y:S03]  /*13c0*/  LDCU.64 UR4, c[0x4][0x8] ;  /* 0x01000100ff0477ac */ /* 0x000e660008000a00 */
[----:B0-----:R-:W-:-:S06]  /*13d0*/  IMAD.WIDE R2, R5, 0x4, R2 ;  /* 0x0000000405027825 */ /* 0x001fcc00078e0202 */
[----:B------:R-:W2:Y:S01]  /*13e0*/  LDG.E R3, desc[UR36][R2.64] ;  /* 0x0000002402037981 */ /* 0x000ea2000c1e1900 */
[----:B------:R-:W-:Y:S01]  /*13f0*/  MOV R6, R23 ;  /* 0x0000001700067202 */ /* 0x000fe20000000f00 */
[----:B------:R-:W-:Y:S02]  /*1400*/  IMAD.MOV.U32 R7, RZ, RZ, R19 ;  /* 0x000000ffff077224 */ /* 0x000fe400078e0013 */
[----:B-1----:R-:W-:Y:S02]  /*1410*/  IMAD.U32 R4, RZ, RZ, UR4 ;  /* 0x00000004ff047e24 */ /* 0x002fe4000f8e00ff */
[----:B------:R-:W-:Y:S02]  /*1420*/  IMAD.U32 R5, RZ, RZ, UR5 ;  /* 0x00000005ff057e24 */ /* 0x000fe4000f8e00ff */
[----:B--2---:R-:W-:-:S04]  /*1430*/  FFMA R18, R3, R0, R18 ;  /* 0x0000000003127223 */ /* 0x004fc80000000012 */
[----:B------:R-:W0:Y:S01]  /*1440*/  F2F.F64.F32 R8, R18 ;  /* 0x0000001200087310 */ /* 0x000e220000201800 */
[----:B------:R-:W-:-:S04]  /*1450*/  MOV R0, 0x18 ;  /* 0x0000001800007802 */ /* 0x000fc80000000f00 */
[----:B------:R1:W2:Y:S01]  /*1460*/  LDC.64 R10, c[0x4][R0] ;  /* 0x01000000000a7b82 */ /* 0x0002a20000000a00 */
[----:B0-----:R1:W-:Y:S02]  /*1470*/  STL.64 [R1], R8 ;  /* 0x0000000801007387 */ /* 0x0013e40000100a00 */
[----:B------:R-:W-:-:S07]  /*1480*/  LEPC R20, `(.L_x_50) ;  /* 0x000000001014794e */ /* 0x000fce0000000000 */
[----:B-12---:R-:W-:Y:S05]  /*1490*/  CALL.ABS.NOINC R10 ;  /* 0x000000000a007343 */ /* 0x006fea0003c00000 */
.L_x_50:
[----:B------:R-:W-:Y:S05]  /*14a0*/  BSYNC.RECONVERGENT B6 ;  /* 0x0000000000067941 */ /* 0x000fea0003800200 */
.L_x_49:
[----:B------:R-:W-:Y:S01]  /*14b0*/  VIADD R5, R25, 0x1 ;  /* 0x0000000119057836 */ /* 0x000fe20000000000 */
[----:B------:R-:W-:Y:S04]  /*14c0*/  BSSY.RECONVERGENT B6, `(.L_x_51) ;  /* 0x0000015000067945 */ /* 0x000fe80003800200 */
[----:B------:R-:W-:-:S13]  /*14d0*/  ISETP.NE.AND P0, PT, R5, R22, PT ;  /* 0x000000160500720c */ /* 0x000fda0003f05270 */
        /* <DEDUP_REMOVED lines=8> */
[----:B------:R-:W-:Y:S01]  /*1560*/  IMAD.MOV.U32 R6, RZ, RZ, R23 ;  /* 0x000000ffff067224 */ /* 0x000fe200078e0017 */
[----:B------:R-:W-:Y:S02]  /*1570*/  MOV R7, R19 ;  /* 0x0000001300077202 */ /* 0x000fe40000000f00 */
[----:B-1----:R-:W-:Y:S01]  /*1580*/  MOV R4, UR4 ;  /* 0x0000000400047c02 */ /* 0x002fe20008000f00 */
        /* <DEDUP_REMOVED lines=8> */
.L_x_52:
[----:B------:R-:W-:Y:S05]  /*1610*/  BSYNC.RECONVERGENT B6 ;  /* 0x0000000000067941 */ /* 0x000fea0003800200 */
.L_x_51:
        /* <DEDUP_REMOVED lines=11> */
[----:B------:R-:W-:Y:S02]  /*16d0*/  IMAD.MOV.U32 R6, RZ, RZ, R23 ;  /* 0x000000ffff067224 */ /* 0x000fe400078e0017 */
[----:B------:R-:W-:Y:S02]  /*16e0*/  IMAD.MOV.U32 R7, RZ, RZ, R19 ;  /* 0x000000ffff077224 */ /* 0x000fe400078e0013 */
[----:B-1----:R-:W-:Y:S01]  /*16f0*/  IMAD.U32 R4, RZ, RZ, UR4 ;  /* 0x00000004ff047e24 */ /* 0x002fe2000f8e00ff */
[----:B------:R-:W-:Y:S01]  /*1700*/  MOV R5, UR5 ;  /* 0x0000000500057c02 */ /* 0x000fe20008000f00 */
[----:B--2---:R-:W-:-:S04]  /*1710*/  FFMA R18, R3, R0, R18 ;  /* 0x0000000003127223 */ /* 0x004fc80000000012 */
[----:B------:R-:W0:Y:S01]  /*1720*/  F2F.F64.F32 R8, R18 ;  /* 0x0000001200087310 */ /* 0x000e220000201800 */
[----:B------:R-:W-:-:S04]  /*1730*/  MOV R0, 0x18 ;  /* 0x0000001800007802 */ /* 0x000fc80000000f00 */
[----:B------:R1:W2:Y:S01]  /*1740*/  LDC.64 R10, c[0x4][R0] ;  /* 0x01000000000a7b82 */ /* 0x0002a20000000a00 */
[----:B0-----:R1:W-:Y:S02]  /*1750*/  STL.64 [R1], R8 ;  /* 0x0000000801007387 */ /* 0x0013e40000100a00 */
[----:B------:R-:W-:-:S07]  /*1760*/  LEPC R20, `(.L_x_54) ;  /* 0x000000001014794e */ /* 0x000fce0000000000 */
[----:B-12---:R-:W-:Y:S05]  /*1770*/  CALL.ABS.NOINC R10 ;  /* 0x000000000a007343 */ /* 0x006fea0003c00000 */
.L_x_54:
[----:B------:R-:W-:Y:S05]  /*1780*/  BSYNC.RECONVERGENT B6 ;  /* 0x0000000000067941 */ /* 0x000fea0003800200 */
.L_x_53:
[----:B------:R-:W-:Y:S01]  /*1790*/  IADD3 R5, PT, PT, R25, 0x3, RZ ;  /* 0x0000000319057810 */ /* 0x000fe20007ffe0ff */
[----:B------:R-:W-:Y:S03]  /*17a0*/  BSSY.RECONVERGENT B6, `(.L_x_55) ;  /* 0x0000015000067945 */ /* 0x000fe60003800200 */
[----:B------:R-:W-:-:S13]  /*17b0*/  ISETP.NE.AND P0, PT, R5, R22, PT ;  /* 0x000000160500720c */ /* 0x000fda0003f05270 */
[----:B------:R-:W-:Y:S05]  /*17c0*/  @!P0 BRA `(.L_x_56) ;  /* 0x0000000000488947 */ /* 0x000fea0003800000 */
[----:B------:R-:W0:Y:S01]  /*17d0*/  LDC.64 R2, c[0x0][0x388] ;  /* 0x0000e200ff027b82 */ /* 0x000e220000000a00 */
[----:B------:R-:W1:Y:S01]  /*17e0*/  LDCU UR4, c[0x0][0x380] ;  /* 0x00007000ff0477ac */ /* 0x000e620008000800 */
[----:B------:R-:W2:Y:S01]  /*17f0*/  LDG.E R16, desc[UR36][R16.64+0xc] ;  /* 0x00000c2410107981 */ /* 0x000ea2000c1e1900 */
[----:B-1----:R-:W-:Y:S01]  /*1800*/  IMAD R5, R5, UR4, R22 ;  /* 0x0000000405057c24 */ /* 0x002fe2000f8e0216 */
[----:B------:R-:W-:Y:S01]  /*1810*/  MOV R0, 0x18 ;  /* 0x0000001800007802 */ /* 0x000fe20000000f00 */
[----:B------:R-:W1:Y:S02]  /*1820*/  LDCU.64 UR4, c[0x4][0x8] ;  /* 0x01000100ff0477ac */ /* 0x000e640008000a00 */
[----:B0-----:R-:W-:-:S06]  /*1830*/  IMAD.WIDE R2, R5, 0x4, R2 ;  /* 0x0000000405027825 */ /* 0x001fcc00078e0202 */
[----:B------:R-:W2:Y:S01]  /*1840*/  LDG.E R3, desc[UR36][R2.64] ;  /* 0x0000002402037981 */ /* 0x000ea2000c1e1900 */
[----:B------:R0:W3:Y:S01]  /*1850*/  LDC.64 R10, c[0x4][R0] ;  /* 0x01000000000a7b82 */ /* 0x0000e20000000a00 */
[----:B------:R-:W-:Y:S01]  /*1860*/  MOV R6, R23 ;  /* 0x0000001700067202 */ /* 0x000fe20000000f00 */
[----:B------:R-:W-:Y:S02]  /*1870*/  IMAD.MOV.U32 R7, RZ, RZ, R19 ;  /* 0x000000ffff077224 */ /* 0x000fe400078e0013 */
[----:B-1----:R-:W-:Y:S02]  /*1880*/  IMAD.U32 R4, RZ, RZ, UR4 ;  /* 0x00000004ff047e24 */ /* 0x002fe4000f8e00ff */
[----:B------:R-:W-:Y:S02]  /*1890*/  IMAD.U32 R5, RZ, RZ, UR5 ;  /* 0x00000005ff057e24 */ /* 0x000fe4000f8e00ff */
[----:B--2---:R-:W-:-:S04]  /*18a0*/  FFMA R18, R3, R16, R18 ;  /* 0x0000001003127223 */ /* 0x004fc80000000012 */
[----:B------:R-:W1:Y:S02]  /*18b0*/  F2F.F64.F32 R8, R18 ;  /* 0x0000001200087310 */ /* 0x000e640000201800 */
[----:B-1-3--:R0:W-:Y:S02]  /*18c0*/  STL.64 [R1], R8 ;  /* 0x0000000801007387 */ /* 0x00a1e40000100a00 */
[----:B------:R-:W-:-:S07]  /*18d0*/  LEPC R20, `(.L_x_56) ;  /* 0x000000001014794e */ /* 0x000fce0000000000 */
[----:B0-----:R-:W-:Y:S05]  /*18e0*/  CALL.ABS.NOINC R10 ;  /* 0x000000000a007343 */ /* 0x001fea0003c00000 */
.L_x_56:
[----:B------:R-:W-:Y:S05]  /*18f0*/  BSYNC.RECONVERGENT B6 ;  /* 0x0000000000067941 */ /* 0x000fea0003800200 */
.L_x_55:
[----:B------:R-:W-:-:S07]  /*1900*/  VIADD R25, R25, 0x4 ;  /* 0x0000000419197836 */ /* 0x000fce0000000000 */
.L_x_48:
[----:B------:R-:W-:Y:S01]  /*1910*/  LOP3.LUT R24, R24, 0x3, RZ, 0xc0, !PT ;  /* 0x0000000318187812 */ /* 0x000fe200078ec0ff */
[----:B------:R-:W-:Y:S03]  /*1920*/  BSSY.RECONVERGENT B7, `(.L_x_47) ;  /* 0x000004c000077945 */ /* 0x000fe60003800200 */
[----:B------:R-:W-:-:S13]  /*1930*/  ISETP.NE.AND P0, PT, R24, RZ, PT ;  /* 0x000000ff1800720c */ /* 0x000fda0003f05270 */
[----:B------:R-:W-:Y:S05]  /*1940*/  @!P0 BRA `(.L_x_57) ;  /* 0x0000000400248947 */ /* 0x000fea0003800000 */
[----:B------:R-:W-:-:S13]  /*1950*/  ISETP.NE.AND P0, PT, R24, 0x1, PT ;  /* 0x000000011800780c */ /* 0x000fda0003f05270 */
        /* <DEDUP_REMOVED lines=24> */
.L_x_60:
[----:B------:R-:W-:Y:S05]  /*1ae0*/  BSYNC.RECONVERGENT B6 ;  /* 0x0000000000067941 */ /* 0x000fea0003800200 */
.L_x_59:
        /* <DEDUP_REMOVED lines=14> */
[----:B------:R-:W-:Y:S01]  /*1bd0*/  IMAD.MOV.U32 R7, RZ, RZ, R19 ;  /* 0x000000ffff077224 */ /* 0x000fe200078e0013 */
[----:B-1----:R-:W-:Y:S01]  /*1be0*/  MOV R4, UR4 ;  /* 0x0000000400047c02 */ /* 0x002fe20008000f00 */
[----:B------:R-:W-:Y:S02]  /*1bf0*/  IMAD.U32 R5, RZ, RZ, UR5 ;  /* 0x00000005ff057e24 */ /* 0x000fe4000f8e00ff */
[----:B--2---:R-:W-:-:S04]  /*1c00*/  FFMA R18, R3, R16, R18 ;  /* 0x0000001003127223 */ /* 0x004fc80000000012 */
[----:B------:R-:W1:Y:S02]  /*1c10*/  F2F.F64.F32 R8, R18 ;  /* 0x0000001200087310 */ /* 0x000e640000201800 */
[----:B-1-3--:R0:W-:Y:S02]  /*1c20*/  STL.64 [R1], R8 ;  /* 0x0000000801007387 */ /* 0x00a1e40000100a00 */
[----:B------:R-:W-:-:S07]  /*1c30*/  LEPC R20, `(.L_x_62) ;  /* 0x000000001014794e */ /* 0x000fce0000000000 */
[----:B0-----:R-:W-:Y:S05]  /*1c40*/  CALL.ABS.NOINC R10 ;  /* 0x000000000a007343 */ /* 0x001fea0003c00000 */
.L_x_62:
[----:B------:R-:W-:Y:S05]  /*1c50*/  BSYNC.RECONVERGENT B6 ;  /* 0x0000000000067941 */ /* 0x000fea0003800200 */
.L_x_61:
[----:B------:R-:W-:-:S07]  /*1c60*/  IADD3 R25, PT, PT, R25, 0x2, RZ ;  /* 0x0000000219197810 */ /* 0x000fce0007ffe0ff */
.L_x_58:
[----:B------:R-:W0:Y:S02]  /*1c70*/  LDC R5, c[0x0][0x380] ;  /* 0x0000e000ff057b82 */ /* 0x000e240000000800 */
[----:B0-----:R-:W-:-:S04]  /*1c80*/  LOP3.LUT P0, RZ, R5, 0x1, RZ, 0xc0, !PT ;  /* 0x0000000105ff7812 */ /* 0x001fc8000780c0ff */
[----:B------:R-:W-:-:S13]  /*1c90*/  ISETP.EQ.OR P0, PT, R25, R22, !P0 ;  /* 0x000000161900720c */ /* 0x000fda0004702670 */
[----:B------:R-:W-:Y:S05]  /*1ca0*/  @P0 BRA `(.L_x_57) ;  /* 0x00000000004c0947 */ /* 0x000fea0003800000 */
[----:B------:R-:W0:Y:S01]  /*1cb0*/  LDC.64 R2, c[0x0][0x388] ;  /* 0x0000e200ff027b82 */ /* 0x000e220000000a00 */
[----:B------:R-:W-:-:S07]  /*1cc0*/  IMAD R5, R25, R5, R22 ;  /* 0x0000000519057224 */ /* 0x000fce00078e0216 */
[----:B------:R-:W1:Y:S01]  /*1cd0*/  LDC.64 R8, c[0x0][0x398] ;  /* 0x0000e600ff087b82 */ /* 0x000e620000000a00 */
[----:B------:R-:W-:Y:S01]  /*1ce0*/  MOV R0, 0x18 ;  /* 0x0000001800007802 */ /* 0x000fe20000000f00 */
[----:B------:R-:W2:Y:S01]  /*1cf0*/  LDCU.64 UR4, c[0x4][0x8] ;  /* 0x01000100ff0477ac */ /* 0x000ea20008000a00 */
[----:B0-----:R-:W-:-:S06]  /*1d00*/  IMAD.WIDE R2, R5, 0x4, R2 ;  /* 0x0000000405027825 */ /* 0x001fcc00078e0202 */
[----:B------:R-:W3:Y:S01]  /*1d10*/  LDG.E R3, desc[UR36][R2.64] ;  /* 0x0000002402037981 */ /* 0x000ee2000c1e1900 */
[----:B-1----:R-:W-:-:S06]  /*1d20*/  IMAD.WIDE.U32 R8, R25, 0x4, R8 ;  /* 0x0000000419087825 */ /* 0x002fcc00078e0008 */
[----:B------:R-:W3:Y:S01]  /*1d30*/  LDG.E R8, desc[UR36][R8.64] ;  /* 0x0000002408087981 */ /* 0x000ee2000c1e1900 */
[----:B------:R0:W1:Y:S01]  /*1d40*/  LDC.64 R12, c[0x4][R0] ;  /* 0x01000000000c7b82 */ /* 0x0000620000000a00 */
[----:B--2---:R-:W-:Y:S01]  /*1d50*/  IMAD.U32 R4, RZ, RZ, UR4 ;  /* 0x00000004ff047e24 */ /* 0x004fe2000f8e00ff */
[----:B------:R-:W-:Y:S01]  /*1d60*/  MOV R5, UR5 ;  /* 0x0000000500057c02 */ /* 0x000fe20008000f00 */
[----:B------:R-:W-:Y:S01]  /*1d70*/  IMAD.MOV.U32 R6, RZ, RZ, R23 ;  /* 0x000000ffff067224 */ /* 0x000fe200078e0017 */
[----:B------:R-:W-:Y:S01]  /*1d80*/  MOV R7, R19 ;  /* 0x0000001300077202 */ /* 0x000fe20000000f00 */
[----:B---3--:R-:W-:-:S04]  /*1d90*/  FFMA R18, R3, R8, R18 ;  /* 0x0000000803127223 */ /* 0x008fc80000000012 */
[----:B------:R-:W2:Y:S02]  /*1da0*/  F2F.F64.F32 R10, R18 ;  /* 0x00000012000a7310 */ /* 0x000ea40000201800 */
[----:B-12---:R0:W-:Y:S02]  /*1db0*/  STL.64 [R1], R10 ;  /* 0x0000000a01007387 */ /* 0x0061e40000100a00 */
[----:B------:R-:W-:-:S07]  /*1dc0*/  LEPC R20, `(.L_x_57) ;  /* 0x000000001014794e */ /* 0x000fce0000000000 */
[----:B0-----:R-:W-:Y:S05]  /*1dd0*/  CALL.ABS.NOINC R12 ;  /* 0x000000000c007343 */ /* 0x001fea0003c00000 */
.L_x_57:
[----:B------:R-:W-:Y:S05]  /*1de0*/  BSYNC.RECONVERGENT B7 ;  /* 0x0000000000077941 */ /* 0x000fea0003800200 */
.L_x_47:
[----:B------:R-:W0:Y:S01]  /*1df0*/  LDC.64 R4, c[0x0][0x388] ;  /* 0x0000e200ff047b82 */ /* 0x000e220000000a00 */
[----:B------:R-:W1:Y:S07]  /*1e00*/  LDCU UR4, c[0x0][0x380] ;  /* 0x00007000ff0477ac */ /* 0x000e6e0008000800 */
[----:B------:R-:W2:Y:S01]  /*1e10*/  LDC.64 R2, c[0x0][0x390] ;  /* 0x0000e400ff027b82 */ /* 0x000ea20000000a00 */
[----:B-1----:R-:W-:-:S04]  /*1e20*/  IMAD R7, R22, UR4, R22 ;  /* 0x0000000416077c24 */ /* 0x002fc8000f8e0216 */
[----:B0-----:R-:W-:-:S06]  /*1e30*/  IMAD.WIDE R4, R7, 0x4, R4 ;  /* 0x0000000407047825 */ /* 0x001fcc00078e0204 */
[----:B------:R-:W3:Y:S01]  /*1e40*/  LDG.E R5, desc[UR36][R4.64] ;  /* 0x0000002404057981 */ /* 0x000ee2000c1e1900 */
[----:B--2---:R-:W-:-:S06]  /*1e50*/  IMAD.WIDE R2, R22, 0x4, R2 ;  /* 0x0000000416027825 */ /* 0x004fcc00078e0202 */
[----:B------:R-:W2:Y:S01]  /*1e60*/  LDG.E R3, desc[UR36][R2.64] ;  /* 0x0000002402037981 */ /* 0x000ea2000c1e1900 */
[----:B------:R-:W-:Y:S01]  /*1e70*/  BSSY.RECONVERGENT B0, `(.L_x_63) ;  /* 0x000000e000007945 */ /* 0x000fe20003800200 */
[----:B---3--:R-:W0:Y:S01]  /*1e80*/  MUFU.RCP R0, R5 ;  /* 0x0000000500007308 */ /* 0x008e220000001000 */
[----:B--2---:R-:W-:-:S07]  /*1e90*/  FADD R18, R3, -R18 ;  /* 0x8000001203127221 */ /* 0x004fce0000000000 */
[----:B------:R-:W1:Y:S01]  /*1ea0*/  FCHK P0, R18, R5 ;  /* 0x0000000512007302 */ /* 0x000e620000000000 */
[----:B0-----:R-:W-:-:S04]  /*1eb0*/  FFMA R7, -R5, R0, 1 ;  /* 0x3f80000005077423 */ /* 0x001fc80000000100 */
[----:B------:R-:W-:-:S04]  /*1ec0*/  FFMA R7, R0, R7, R0 ;  /* 0x0000000700077223 */ /* 0x000fc80000000000 */
[----:B------:R-:W-:-:S04]  /*1ed0*/  FFMA R0, R18, R7, RZ ;  /* 0x0000000712007223 */ /* 0x000fc800000000ff */
[----:B------:R-:W-:-:S04]  /*1ee0*/  FFMA R6, -R5, R0, R18 ;  /* 0x0000000005067223 */ /* 0x000fc80000000112 */
[----:B------:R-:W-:Y:S01]  /*1ef0*/  FFMA R0, R7, R6, R0 ;  /* 0x0000000607007223 */ /* 0x000fe20000000000 */
[----:B-1----:R-:W-:Y:S06]  /*1f00*/  @!P0 BRA `(.L_x_64) ;  /* 0x0000000000108947 */ /* 0x002fec0003800000 */
[----:B------:R-:W-:Y:S01]  /*1f10*/  IMAD.MOV.U32 R0, RZ, RZ, R18 ;  /* 0x000000ffff007224 */ /* 0x000fe200078e0012 */
[----:B------:R-:W-:Y:S02]  /*1f20*/  MOV R3, R5 ;  /* 0x0000000500037202 */ /* 0x000fe40000000f00 */
[----:B------:R-:W-:-:S07]  /*1f30*/  MOV R2, 0x1f50 ;  /* 0x00001f5000027802 */ /* 0x000fce0000000f00 */
[----:B------:R-:W-:Y:S05]  /*1f40*/  CALL.REL.NOINC `($__internal_0_$__cuda_sm3x_div_rn_noftz_f32_slowpath) ;  /* 0x0000000000547944 */ /* 0x000fea0003c00000 */
.L_x_64:
[----:B------:R-:W-:Y:S05]  /*1f50*/  BSYNC.RECONVERGENT B0 ;  /* 0x0000000000007941 */ /* 0x000fea0003800200 */
.L_x_63:
        /* <DEDUP_REMOVED lines=9> */
[----:B---3--:R-:W-:Y:S01]  /*1ff0*/  IMAD.U32 R4, RZ, RZ, UR4 ;  /* 0x00000004ff047e24 */ /* 0x008fe2000f8e00ff */
[----:B------:R-:W-:Y:S01]  /*2000*/  MOV R5, UR5 ;  /* 0x0000000500057c02 */ /* 0x000fe20008000f00 */
[----:B0-----:R-:W-:-:S05]  /*2010*/  IMAD.WIDE R2, R22, 0x4, R2 ;  /* 0x0000000416027825 */ /* 0x001fca00078e0202 */
[----:B------:R2:W-:Y:S02]  /*2020*/  STG.E desc[UR36][R2.64], R0 ;  /* 0x0000000002007986 */ /* 0x0005e4000c101924 */
[----:B------:R-:W-:-:S07]  /*2030*/  LEPC R20, `(.L_x_65) ;  /* 0x000000001014794e */ /* 0x000fce0000000000 */
[----:B--2-4-:R-:W-:Y:S05]  /*2040*/  CALL.ABS.NOINC R10 ;  /* 0x000000000a007343 */ /* 0x014fea0003c00000 */
.L_x_65:
[----:B------:R-:W0:Y:S01]  /*2050*/  LDCU UR4, c[0x0][0x380] ;  /* 0x00007000ff0477ac */ /* 0x000e220008000800 */
[----:B------:R-:W-:-:S05]  /*2060*/  IMAD.IADD R22, R35, 0x1, R22 ;  /* 0x0000000123167824 */ /* 0x000fca00078e0216 */
[----:B0-----:R-:W-:-:S13]  /*2070*/  ISETP.GE.AND P0, PT, R22, UR4, PT ;  /* 0x0000000416007c0c */ /* 0x001fda000bf06270 */
[----:B------:R-:W-:Y:S05]  /*2080*/  @!P0 BRA `(.L_x_66) ;  /* 0xffffffe400088947 */ /* 0x000fea000383ffff */
[----:B------:R-:W-:Y:S05]  /*2090*/  EXIT ;  /* 0x000000000000794d */ /* 0x000fea0003800000 */
        .weak           $__internal_0_$__cuda_sm3x_div_rn_noftz_f32_slowpath
        .type           $__internal_0_$__cuda_sm3x_div_rn_noftz_f32_slowpath,@function
        .size           $__internal_0_$__cuda_sm3x_div_rn_noftz_f32_slowpath,(.L_x_79 - $__internal_0_$__cuda_sm3x_div_rn_noftz_f32_slowpath)
$__internal_0_$__cuda_sm3x_div_rn_noftz_f32_slowpath:
[----:B------:R-:W-:Y:S01]  /*20a0*/  SHF.R.U32.HI R5, RZ, 0x17, R3 ;  /* 0x00000017ff057819 */ /* 0x000fe20000011603 */
[----:B------:R-:W-:Y:S01]  /*20b0*/  BSSY.RECONVERGENT B1, `(.L_x_67) ;  /* 0x0000062000017945 */ /* 0x000fe20003800200 */
[----:B------:R-:W-:Y:S02]  /*20c0*/  SHF.R.U32.HI R4, RZ, 0x17, R0 ;  /* 0x00000017ff047819 */ /* 0x000fe40000011600 */
[----:B------:R-:W-:Y:S02]  /*20d0*/  LOP3.LUT R10, R5, 0xff, RZ, 0xc0, !PT ;  /* 0x000000ff050a7812 */ /* 0x000fe400078ec0ff */
[----:B------:R-:W-:Y:S02]  /*20e0*/  LOP3.LUT R8, R4, 0xff, RZ, 0xc0, !PT ;  /* 0x000000ff04087812 */ /* 0x000fe400078ec0ff */
[----:B------:R-:W-:-:S03]  /*20f0*/  IADD3 R6, PT, PT, R10, -0x1, RZ ;  /* 0xffffffff0a067810 */ /* 0x000fc60007ffe0ff */
[----:B------:R-:W-:Y:S01]  /*2100*/  VIADD R5, R8, 0xffffffff ;  /* 0xffffffff08057836 */ /* 0x000fe20000000000 */
[----:B------:R-:W-:-:S04]  /*2110*/  ISETP.GT.U32.AND P0, PT, R6, 0xfd, PT ;  /* 0x000000fd0600780c */ /* 0x000fc80003f04070 */
[----:B------:R-:W-:-:S13]  /*2120*/  ISETP.GT.U32.OR P0, PT, R5, 0xfd, P0 ;  /* 0x000000fd0500780c */ /* 0x000fda0000704470 */
[----:B------:R-:W-:Y:S01]  /*2130*/  @!P0 MOV R4, RZ ;  /* 0x000000ff00048202 */ /* 0x000fe20000000f00 */
[----:B------:R-:W-:Y:S06]  /*2140*/  @!P0 BRA `(.L_x_68) ;  /* 0x00000000005c8947 */ /* 0x000fec0003800000 */
[----:B------:R-:W-:Y:S02]  /*2150*/  FSETP.GTU.FTZ.AND P0, PT, |R0|, +INF , PT ;  /* 0x7f8000000000780b */ /* 0x000fe40003f1c200 */
[----:B------:R-:W-:-:S04]  /*2160*/  FSETP.GTU.FTZ.AND P1, PT, |R3|, +INF , PT ;  /* 0x7f8000000300780b */ /* 0x000fc80003f3c200 */
[----:B------:R-:W-:-:S13]  /*2170*/  PLOP3.LUT P0, PT, P0, P1, PT, 0xf8, 0x8f ;  /* 0x00000000008f781c */ /* 0x000fda0000703f70 */
[----:B------:R-:W-:Y:S05]  /*2180*/  @P0 BRA `(.L_x_69) ;  /* 0x00000004004c0947 */ /* 0x000fea0003800000 */
[----:B------:R-:W-:-:S13]  /*2190*/  LOP3.LUT P0, RZ, R3, 0x7fffffff, R0, 0xc8, !PT ;  /* 0x7fffffff03ff7812 */ /* 0x000fda000780c800 */
[----:B------:R-:W-:Y:S05]  /*21a0*/  @!P0 BRA `(.L_x_70) ;  /* 0x00000004003c8947 */ /* 0x000fea0003800000 */
[C---:B------:R-:W-:Y:S02]  /*21b0*/  FSETP.NEU.FTZ.AND P2, PT, |R0|.reuse, +INF , PT ;  /* 0x7f8000000000780b */ /* 0x040fe40003f5d200 */
[----:B------:R-:W-:Y:S02]  /*21c0*/  FSETP.NEU.FTZ.AND P1, PT, |R3|, +INF , PT ;  /* 0x7f8000000300780b */ /* 0x000fe40003f3d200 */
[----:B------:R-:W-:-:S11]  /*21d0*/  FSETP.NEU.FTZ.AND P0, PT, |R0|, +INF , PT ;  /* 0x7f8000000000780b */ /* 0x000fd60003f1d200 */
[----:B------:R-:W-:Y:S05]  /*21e0*/  @!P1 BRA !P2, `(.L_x_70) ;  /* 0x00000004002c9947 */ /* 0x000fea0005000000 */
[----:B------:R-:W-:-:S04]  /*21f0*/  LOP3.LUT P2, RZ, R0, 0x7fffffff, RZ, 0xc0, !PT ;  /* 0x7fffffff00ff7812 */ /* 0x000fc8000784c0ff */
[----:B------:R-:W-:-:S13]  /*2200*/  PLOP3.LUT P1, PT, P1, P2, PT, 0x2f, 0xf2 ;  /* 0x0000000000f2781c */ /* 0x000fda0000f24577 */
[----:B------:R-:W-:Y:S05]  /*2210*/  @P1 BRA `(.L_x_71) ;  /* 0x0000000400181947 */ /* 0x000fea0003800000 */
[----:B------:R-:W-:-:S04]  /*2220*/  LOP3.LUT P1, RZ, R3, 0x7fffffff, RZ, 0xc0, !PT ;  /* 0x7fffffff03ff7812 */ /* 0x000fc8000782c0ff */
[----:B------:R-:W-:-:S13]  /*2230*/  PLOP3.LUT P0, PT, P0, P1, PT, 0x2f, 0xf2 ;  /* 0x0000000000f2781c */ /* 0x000fda0000702577 */
[----:B------:R-:W-:Y:S05]  /*2240*/  @P0 BRA `(.L_x_72) ;  /* 0x0000000400000947 */ /* 0x000fea0003800000 */
[----:B------:R-:W-:Y:S02]  /*2250*/  ISETP.GE.AND P0, PT, R5, RZ, PT ;  /* 0x000000ff0500720c */ /* 0x000fe40003f06270 */
[----:B------:R-:W-:-:S11]  /*2260*/  ISETP.GE.AND P1, PT, R6, RZ, PT ;  /* 0x000000ff0600720c */ /* 0x000fd60003f26270 */
[----:B------:R-:W-:Y:S01]  /*2270*/  @P0 IMAD.MOV.U32 R4, RZ, RZ, RZ ;  /* 0x000000ffff040224 */ /* 0x000fe200078e00ff */
[----:B------:R-:W-:Y:S01]  /*2280*/  @!P0 MOV R4, 0xffffffc0 ;  /* 0xffffffc000048802 */ /* 0x000fe20000000f00 */
[----:B------:R-:W-:Y:S01]  /*2290*/  @!P0 FFMA R0, R0, 1.84467440737095516160e+19, RZ ;  /* 0x5f80000000008823 */ /* 0x000fe200000000ff */
[----:B------:R-:W-:-:S03]  /*22a0*/  @!P1 FFMA R3, R3, 1.84467440737095516160e+19, RZ ;  /* 0x5f80000003039823 */ /* 0x000fc600000000ff */
[----:B------:R-:W-:-:S07]  /*22b0*/  @!P1 VIADD R4, R4, 0x40 ;  /* 0x0000004004049836 */ /* 0x000fce0000000000 */
.L_x_68:
[----:B------:R-:W-:Y:S01]  /*22c0*/  LEA R6, R10, 0xc0800000, 0x17 ;  /* 0xc08000000a067811 */ /* 0x000fe200078eb8ff */
[----:B------:R-:W-:Y:S03]  /*22d0*/  BSSY.RECONVERGENT B2, `(.L_x_73) ;  /* 0x0000036000027945 */ /* 0x000fe60003800200 */
[----:B------:R-:W-:Y:S01]  /*22e0*/  IADD3 R6, PT, PT, -R6, R3, RZ ;  /* 0x0000000306067210 */ /* 0x000fe20007ffe1ff */
[----:B------:R-:W-:-:S03]  /*22f0*/  VIADD R3, R8, 0xffffff81 ;  /* 0xffffff8108037836 */ /* 0x000fc60000000000 */
[----:B------:R-:W0:Y:S01]  /*2300*/  MUFU.RCP R5, R6 ;  /* 0x0000000600057308 */ /* 0x000e220000001000 */
[----:B------:R-:W-:Y:S01]  /*2310*/  FADD.FTZ R7, -R6, -RZ ;  /* 0x800000ff06077221 */ /* 0x000fe20000010100 */
[C---:B------:R-:W-:Y:S01]  /*2320*/  IMAD R0, R3.reuse, -0x800000, R0 ;  /* 0xff80000003007824 */ /* 0x040fe200078e0200 */
[----:B------:R-:W-:-:S04]  /*2330*/  IADD3 R3, PT, PT, R3, 0x7f, -R10 ;  /* 0x0000007f03037810 */ /* 0x000fc80007ffe80a */
[----:B------:R-:W-:Y:S01]  /*2340*/  IADD3 R3, PT, PT, R3, R4, RZ ;  /* 0x0000000403037210 */ /* 0x000fe20007ffe0ff */
[----:B0-----:R-:W-:-:S04]  /*2350*/  FFMA R8, R5, R7, 1 ;  /* 0x3f80000005087423 */ /* 0x001fc80000000007 */
[----:B------:R-:W-:-:S04]  /*2360*/  FFMA R12, R5, R8, R5 ;  /* 0x00000008050c7223 */ /* 0x000fc80000000005 */
[----:B------:R-:W-:-:S04]  /*2370*/  FFMA R5, R0, R12, RZ ;  /* 0x0000000c00057223 */ /* 0x000fc800000000ff */
[----:B------:R-:W-:-:S04]  /*2380*/  FFMA R8, R7, R5, R0 ;  /* 0x0000000507087223 */ /* 0x000fc80000000000 */
[----:B------:R-:W-:-:S04]  /*2390*/  FFMA R9, R12, R8, R5 ;  /* 0x000000080c097223 */ /* 0x000fc80000000005 */
[----:B------:R-:W-:-:S04]  /*23a0*/  FFMA R8, R7, R9, R0 ;  /* 0x0000000907087223 */ /* 0x000fc80000000000 */
[----:B------:R-:W-:-:S05]  /*23b0*/  FFMA R5, R12, R8, R9 ;  /* 0x000000080c057223 */ /* 0x000fca0000000009 */
[----:B------:R-:W-:-:S04]  /*23c0*/  SHF.R.U32.HI R0, RZ, 0x17, R5 ;  /* 0x00000017ff007819 */ /* 0x000fc80000011605 */
[----:B------:R-:W-:-:S05]  /*23d0*/  LOP3.LUT R0, R0, 0xff, RZ, 0xc0, !PT ;  /* 0x000000ff00007812 */ /* 0x000fca00078ec0ff */
[----:B------:R-:W-:-:S05]  /*23e0*/  IMAD.IADD R6, R0, 0x1, R3 ;  /* 0x0000000100067824 */ /* 0x000fca00078e0203 */
[----:B------:R-:W-:-:S04]  /*23f0*/  IADD3 R0, PT, PT, R6, -0x1, RZ ;  /* 0xffffffff06007810 */ /* 0x000fc80007ffe0ff */
[----:B------:R-:W-:-:S13]  /*2400*/  ISETP.GE.U32.AND P0, PT, R0, 0xfe, PT ;  /* 0x000000fe0000780c */ /* 0x000fda0003f06070 */
[----:B------:R-:W-:Y:S05]  /*2410*/  @!P0 BRA `(.L_x_74) ;  /* 0x0000000000808947 */ /* 0x000fea0003800000 */
[----:B------:R-:W-:-:S13]  /*2420*/  ISETP.GT.AND P0, PT, R6, 0xfe, PT ;  /* 0x000000fe0600780c */ /* 0x000fda0003f04270 */
[----:B------:R-:W-:Y:S05]  /*2430*/  @P0 BRA `(.L_x_75) ;  /* 0x00000000006c0947 */ /* 0x000fea0003800000 */
[----:B------:R-:W-:-:S13]  /*2440*/  ISETP.GE.AND P0, PT, R6, 0x1, PT ;  /* 0x000000010600780c */ /* 0x000fda0003f06270 */
[----:B------:R-:W-:Y:S05]  /*2450*/  @P0 BRA `(.L_x_76) ;  /* 0x0000000000740947 */ /* 0x000fea0003800000 */
[----:B------:R-:W-:Y:S02]  /*2460*/  ISETP.GE.AND P0, PT, R6, -0x18, PT ;  /* 0xffffffe80600780c */ /* 0x000fe40003f06270 */
[----:B------:R-:W-:-:S11]  /*2470*/  LOP3.LUT R5, R5, 0x80000000, RZ, 0xc0, !PT ;  /* 0x8000000005057812 */ /* 0x000fd600078ec0ff */
[----:B------:R-:W-:Y:S05]  /*2480*/  @!P0 BRA `(.L_x_76) ;  /* 0x0000000000688947 */ /* 0x000fea0003800000 */
[-CC-:B------:R-:W-:Y:S01]  /*2490*/  FFMA.RZ R0, R12, R8.reuse, R9.reuse ;  /* 0x000000080c007223 */ /* 0x180fe2000000c009 */
[----:B------:R-:W-:Y:S02]  /*24a0*/  VIADD R7, R6, 0x20 ;  /* 0x0000002006077836 */ /* 0x000fe40000000000 */
[-CC-:B------:R-:W-:Y:S01]  /*24b0*/  FFMA.RM R3, R12, R8.reuse, R9.reuse ;  /* 0x000000080c037223 */ /* 0x180fe20000004009 */
[----:B------:R-:W-:Y:S02]  /*24c0*/  ISETP.NE.AND P2, PT, R6, RZ, PT ;  /* 0x000000ff0600720c */ /* 0x000fe40003f45270 */
[----:B------:R-:W-:Y:S01]  /*24d0*/  LOP3.LUT R4, R0, 0x7fffff, RZ, 0xc0, !PT ;  /* 0x007fffff00047812 */ /* 0x000fe200078ec0ff */
[----:B------:R-:W-:Y:S01]  /*24e0*/  FFMA.RP R0, R12, R8, R9 ;  /* 0x000000080c007223 */ /* 0x000fe20000008009 */
[----:B------:R-:W-:Y:S02]  /*24f0*/  ISETP.NE.AND P1, PT, R6, RZ, PT ;  /* 0x000000ff0600720c */ /* 0x000fe40003f25270 */
[----:B------:R-:W-:-:S02]  /*2500*/  LOP3.LUT R4, R4, 0x800000, RZ, 0xfc, !PT ;  /* 0x0080000004047812 */ /* 0x000fc400078efcff */
[----:B------:R-:W-:Y:S02]  /*2510*/  IADD3 R6, PT, PT, -R6, RZ, RZ ;  /* 0x000000ff06067210 */ /* 0x000fe40007ffe1ff */
[----:B------:R-:W-:Y:S02]  /*2520*/  SHF.L.U32 R7, R4, R7, RZ ;  /* 0x0000000704077219 */ /* 0x000fe400000006ff */
[----:B------:R-:W-:Y:S02]  /*2530*/  FSETP.NEU.FTZ.AND P0, PT, R0, R3, PT ;  /* 0x000000030000720b */ /* 0x000fe40003f1d000 */
[----:B------:R-:W-:Y:S02]  /*2540*/  SEL R3, R6, RZ, P2 ;  /* 0x000000ff06037207 */ /* 0x000fe40001000000 */
[----:B------:R-:W-:Y:S02]  /*2550*/  ISETP.NE.AND P1, PT, R7, RZ, P1 ;  /* 0x000000ff0700720c */ /* 0x000fe40000f25270 */
[----:B------:R-:W-:-:S02]  /*2560*/  SHF.R.U32.HI R3, RZ, R3, R4 ;  /* 0x00000003ff037219 */ /* 0x000fc40000011604 */
[----:B------:R-:W-:Y:S02]  /*2570*/  PLOP3.LUT P0, PT, P0, P1, PT, 0xf8, 0x8f ;  /* 0x00000000008f781c */ /* 0x000fe40000703f70 */
[----:B------:R-:W-:Y:S02]  /*2580*/  SHF.R.U32.HI R7, RZ, 0x1, R3 ;  /* 0x00000001ff077819 */ /* 0x000fe40000011603 */
[----:B------:R-:W-:-:S04]  /*2590*/  SEL R0, RZ, 0x1, !P0 ;  /* 0x00000001ff007807 */ /* 0x000fc80004000000 */
[----:B------:R-:W-:-:S04]  /*25a0*/  LOP3.LUT R0, R0, 0x1, R7, 0xf8, !PT ;  /* 0x0000000100007812 */ /* 0x000fc800078ef807 */
[----:B------:R-:W-:-:S05]  /*25b0*/  LOP3.LUT R0, R0, R3, RZ, 0xc0, !PT ;  /* 0x0000000300007212 */ /* 0x000fca00078ec0ff */
[----:B------:R-:W-:-:S05]  /*25c0*/  IMAD.IADD R0, R7, 0x1, R0 ;  /* 0x0000000107007824 */ /* 0x000fca00078e0200 */
[----:B------:R-:W-:Y:S01]  /*25d0*/  LOP3.LUT R5, R0, R5, RZ, 0xfc, !PT ;  /* 0x0000000500057212 */ /* 0x000fe200078efcff */
[----:B------:R-:W-:Y:S06]  /*25e0*/  BRA `(.L_x_76) ;  /* 0x0000000000107947 */ /* 0x000fec0003800000 */
.L_x_75:
[----:B------:R-:W-:-:S04]  /*25f0*/  LOP3.LUT R5, R5, 0x80000000, RZ, 0xc0, !PT ;  /* 0x8000000005057812 */ /* 0x000fc800078ec0ff */
[----:B------:R-:W-:Y:S01]  /*2600*/  LOP3.LUT R5, R5, 0x7f800000, RZ, 0xfc, !PT ;  /* 0x7f80000005057812 */ /* 0x000fe200078efcff */
[----:B------:R-:W-:Y:S06]  /*2610*/  BRA `(.L_x_76) ;  /* 0x0000000000047947 */ /* 0x000fec0003800000 */
.L_x_74:
[----:B------:R-:W-:-:S07]  /*2620*/  LEA R5, R3, R5, 0x17 ;  /* 0x0000000503057211 */ /* 0x000fce00078eb8ff */
.L_x_76:
[----:B------:R-:W-:Y:S05]  /*2630*/  BSYNC.RECONVERGENT B2 ;  /* 0x0000000000027941 */ /* 0x000fea0003800200 */
.L_x_73:
[----:B------:R-:W-:Y:S05]  /*2640*/  BRA `(.L_x_77) ;  /* 0x0000000000207947 */ /* 0x000fea0003800000 */
.L_x_72:
[----:B------:R-:W-:-:S04]  /*2650*/  LOP3.LUT R0, R3, 0x80000000, R0, 0x48, !PT ;  /* 0x8000000003007812 */ /* 0x000fc800078e4800 */
[----:B------:R-:W-:Y:S01]  /*2660*/  LOP3.LUT R5, R0, 0x7f800000, RZ, 0xfc, !PT ;  /* 0x7f80000000057812 */ /* 0x000fe200078efcff */
[----:B------:R-:W-:Y:S06]  /*2670*/  BRA `(.L_x_77) ;  /* 0x0000000000147947 */ /* 0x000fec0003800000 */
.L_x_71:
[----:B------:R-:W-:Y:S01]  /*2680*/  LOP3.LUT R5, R3, 0x80000000, R0, 0x48, !PT ;  /* 0x8000000003057812 */ /* 0x000fe200078e4800 */
[----:B------:R-:W-:Y:S06]  /*2690*/  BRA `(.L_x_77) ;  /* 0x00000000000c7947 */ /* 0x000fec0003800000 */
.L_x_70:
[----:B------:R-:W0:Y:S01]  /*26a0*/  MUFU.RSQ R5, -QNAN ;  /* 0xffc0000000057908 */ /* 0x000e220000001400 */
[----:B------:R-:W-:Y:S05]  /*26b0*/  BRA `(.L_x_77) ;  /* 0x0000000000047947 */ /* 0x000fea0003800000 */
.L_x_69:
[----:B------:R-:W-:-:S07]  /*26c0*/  FADD.FTZ R5, R0, R3 ;  /* 0x0000000300057221 */ /* 0x000fce0000010000 */
.L_x_77:
[----:B------:R-:W-:Y:S05]  /*26d0*/  BSYNC.RECONVERGENT B1 ;  /* 0x0000000000017941 */ /* 0x000fea0003800200 */
.L_x_67:
[----:B------:R-:W-:Y:S02]  /*26e0*/  HFMA2 R3, -RZ, RZ, 0, 0 ;  /* 0x00000000ff037431 */ /* 0x000fe400000001ff */
[----:B0-----:R-:W-:Y:S02]  /*26f0*/  IMAD.MOV.U32 R0, RZ, RZ, R5 ;  /* 0x000000ffff007224 */ /* 0x001fe400078e0005 */
[----:B------:R-:W-:Y:S05]  /*2700*/  RET.REL.NODEC R2 `(_Z15JacobiIterationiPfS_S_S_) ;  /* 0xffffffd8023c7950 */ /* 0x000fea0003c3ffff */
.L_x_78:
        /* <DEDUP_REMOVED lines=15> */
.L_x_79:


//--------------------- .nv.global.init           --------------------------
	.section	.nv.global.init,"aw",@progbits
.nv.global.init:
	.type		$str$1,@object
	.size		$str$1,($str - $str$1)
$str$1:
        /*0000*/ 	.byte	0x73, 0x69, 0x67, 0x6d, 0x61, 0x5f, 0x76, 0x61, 0x6c, 0x75, 0x65, 0x20, 0x25, 0x66, 0x0a, 0x00
	.type		$str,@object
	.size		$str,($str$2 - $str)
$str:
        /*0010*/ 	.byte	0x74, 0x68, 0x72, 0x65, 0x61, 0x64, 0x20, 0x69, 0x64, 0x3a, 0x20, 0x25, 0x64, 0x2c, 0x20, 0x78
        /*0020*/ 	.byte	0x20, 0x3a, 0x20, 0x25, 0x66, 0x0a, 0x00
	.type		$str$2,@object
	.size		$str$2,(.L_2 - $str$2)
$str$2:
        /*0027*/ 	.byte	0x74, 0x68, 0x72, 0x65, 0x61, 0x64, 0x20, 0x69, 0x64, 0x3a, 0x20, 0x25, 0x64, 0x2c, 0x20, 0x78
        /*0037*/ 	.byte	0x5f, 0x72, 0x65, 0x73, 0x20, 0x3a, 0x20, 0x25, 0x66, 0x0a, 0x00
.L_2:


//--------------------- .nv.shared.reserved.0     --------------------------
	.section	.nv.shared.reserved.0,"aw",@nobits
	.weak		__nv_reservedSMEM_offset_0_alias
	.size		__nv_reservedSMEM_offset_0_alias, 0, 64
	.other		__nv_reservedSMEM_offset_0_alias,@"STO_CUDA_RESERVED_SHARED STV_DEFAULT"
__nv_reservedSMEM_offset_0_alias:
	.zero		0
	.zero		64


//--------------------- .nv.constant0._Z4copyiPfS_ --------------------------
	.section	.nv.constant0._Z4copyiPfS_,"a",@progbits
	.sectionflags	@""
	.align	4
.nv.constant0._Z4copyiPfS_:
	.zero		920


//--------------------- .nv.constant0._Z11initAMatrixiPf --------------------------
	.section	.nv.constant0._Z11initAMatrixiPf,"a",@progbits
	.sectionflags	@""
	.align	4
.nv.constant0._Z11initAMatrixiPf:
	.zero		912


//--------------------- .nv.constant0._Z15JacobiIterationiPfS_S_S_ --------------------------
	.section	.nv.constant0._Z15JacobiIterationiPfS_S_S_,"a",@progbits
	.sectionflags	@""
	.align	4
.nv.constant0._Z15JacobiIterationiPfS_S_S_:
	.zero		936


//--------------------- SYMBOLS --------------------------

	.type		.nv.reservedSmem.offset0,@object
	.size		.nv.reservedSmem.offset0,0x4
	.type		vprintf,@function
